//
// Generated by NVIDIA NVVM Compiler
//
// Compiler Build ID: CL-36424714
// Cuda compilation tools, release 13.0, V13.0.88
// Based on NVVM 20.0.0
//

.version 9.0
.target sm_100
.address_size 64

	// .globl	_Z10initRandomjP17curandStateXORWOW
.global .align 4 .b8 precalc_xorwow_matrix[102400];
.global .align 4 .b8 precalc_xorwow_offset_matrix[102400];
.global .align 4 .b8 mrg32k3aM1[2304];
.global .align 4 .b8 mrg32k3aM2[2304];
.global .align 4 .b8 mrg32k3aM1SubSeq[2016];
.global .align 4 .b8 mrg32k3aM2SubSeq[2016];
.global .align 4 .b8 mrg32k3aM1Seq[2304];
.global .align 4 .b8 mrg32k3aM2Seq[2304];
.const .align 8 .b8 __cr_lgamma_table[72];

.visible .entry _Z10initRandomjP17curandStateXORWOW(
	.param .u32 _Z10initRandomjP17curandStateXORWOW_param_0,
	.param .u64 .ptr .align 1 _Z10initRandomjP17curandStateXORWOW_param_1
)
{
	.reg .pred 	%p<24>;
	.reg .b32 	%r<409>;
	.reg .b64 	%rd<18>;

	ld.param.u32 	%r182, [_Z10initRandomjP17curandStateXORWOW_param_0];
	ld.param.u64 	%rd8, [_Z10initRandomjP17curandStateXORWOW_param_1];
	cvta.to.global.u64 	%rd9, %rd8;
	mov.u32 	%r183, %ntid.x;
	mov.u32 	%r184, %ctaid.x;
	mov.u32 	%r185, %tid.x;
	mad.lo.s32 	%r186, %r183, %r184, %r185;
	cvt.s64.s32 	%rd17, %r186;
	mul.wide.s32 	%rd10, %r186, 48;
	add.s64 	%rd2, %rd9, %rd10;
	xor.b32  	%r187, %r182, -1429050551;
	mul.lo.s32 	%r188, %r187, 1099087573;
	add.s32 	%r189, %r188, -638133224;
	add.s32 	%r190, %r188, 123456789;
	st.global.v2.u32 	[%rd2], {%r189, %r190};
	xor.b32  	%r191, %r188, 362436069;
	mov.b32 	%r192, -123459836;
	st.global.v2.u32 	[%rd2+8], {%r191, %r192};
	add.s32 	%r193, %r188, 5783321;
	mov.b32 	%r194, -589760388;
	st.global.v2.u32 	[%rd2+16], {%r194, %r193};
	setp.eq.s32 	%p1, %r186, 0;
	@%p1 bra 	$L__BB0_42;
	mov.b32 	%r315, 0;
	mov.u64 	%rd12, precalc_xorwow_matrix;
$L__BB0_2:
	and.b64  	%rd4, %rd17, 3;
	setp.eq.s64 	%p2, %rd4, 0;
	@%p2 bra 	$L__BB0_41;
	mul.wide.u32 	%rd11, %r315, 3200;
	add.s64 	%rd5, %rd12, %rd11;
	cvt.u32.u64 	%r2, %rd4;
	mov.b32 	%r316, 0;
$L__BB0_4:
	mov.b32 	%r329, 0;
	mov.u32 	%r330, %r329;
	mov.u32 	%r331, %r329;
	mov.u32 	%r332, %r329;
	mov.u32 	%r333, %r329;
	mov.u32 	%r322, %r329;
$L__BB0_5:
	mul.wide.u32 	%rd13, %r322, 4;
	add.s64 	%rd14, %rd2, %rd13;
	ld.global.u32 	%r10, [%rd14+4];
	shl.b32 	%r11, %r322, 5;
	mov.b32 	%r328, 0;
$L__BB0_6:
	.pragma "nounroll";
	shr.u32 	%r199, %r10, %r328;
	and.b32  	%r200, %r199, 1;
	setp.eq.b32 	%p3, %r200, 1;
	not.pred 	%p4, %p3;
	add.s32 	%r201, %r11, %r328;
	mul.lo.s32 	%r202, %r201, 5;
	mul.wide.u32 	%rd15, %r202, 4;
	add.s64 	%rd6, %rd5, %rd15;
	@%p4 bra 	$L__BB0_8;
	ld.global.u32 	%r203, [%rd6];
	xor.b32  	%r333, %r333, %r203;
	ld.global.u32 	%r204, [%rd6+4];
	xor.b32  	%r332, %r332, %r204;
	ld.global.u32 	%r205, [%rd6+8];
	xor.b32  	%r331, %r331, %r205;
	ld.global.u32 	%r206, [%rd6+12];
	xor.b32  	%r330, %r330, %r206;
	ld.global.u32 	%r207, [%rd6+16];
	xor.b32  	%r329, %r329, %r207;
$L__BB0_8:
	and.b32  	%r209, %r199, 2;
	setp.eq.s32 	%p5, %r209, 0;
	@%p5 bra 	$L__BB0_10;
	ld.global.u32 	%r210, [%rd6+20];
	xor.b32  	%r333, %r333, %r210;
	ld.global.u32 	%r211, [%rd6+24];
	xor.b32  	%r332, %r332, %r211;
	ld.global.u32 	%r212, [%rd6+28];
	xor.b32  	%r331, %r331, %r212;
	ld.global.u32 	%r213, [%rd6+32];
	xor.b32  	%r330, %r330, %r213;
	ld.global.u32 	%r214, [%rd6+36];
	xor.b32  	%r329, %r329, %r214;
$L__BB0_10:
	and.b32  	%r216, %r199, 4;
	setp.eq.s32 	%p6, %r216, 0;
	@%p6 bra 	$L__BB0_12;
	ld.global.u32 	%r217, [%rd6+40];
	xor.b32  	%r333, %r333, %r217;
	ld.global.u32 	%r218, [%rd6+44];
	xor.b32  	%r332, %r332, %r218;
	ld.global.u32 	%r219, [%rd6+48];
	xor.b32  	%r331, %r331, %r219;
	ld.global.u32 	%r220, [%rd6+52];
	xor.b32  	%r330, %r330, %r220;
	ld.global.u32 	%r221, [%rd6+56];
	xor.b32  	%r329, %r329, %r221;
$L__BB0_12:
	and.b32  	%r223, %r199, 8;
	setp.eq.s32 	%p7, %r223, 0;
	@%p7 bra 	$L__BB0_14;
	ld.global.u32 	%r224, [%rd6+60];
	xor.b32  	%r333, %r333, %r224;
	ld.global.u32 	%r225, [%rd6+64];
	xor.b32  	%r332, %r332, %r225;
	ld.global.u32 	%r226, [%rd6+68];
	xor.b32  	%r331, %r331, %r226;
	ld.global.u32 	%r227, [%rd6+72];
	xor.b32  	%r330, %r330, %r227;
	ld.global.u32 	%r228, [%rd6+76];
	xor.b32  	%r329, %r329, %r228;
$L__BB0_14:
	and.b32  	%r230, %r199, 16;
	setp.eq.s32 	%p8, %r230, 0;
	@%p8 bra 	$L__BB0_16;
	ld.global.u32 	%r231, [%rd6+80];
	xor.b32  	%r333, %r333, %r231;
	ld.global.u32 	%r232, [%rd6+84];
	xor.b32  	%r332, %r332, %r232;
	ld.global.u32 	%r233, [%rd6+88];
	xor.b32  	%r331, %r331, %r233;
	ld.global.u32 	%r234, [%rd6+92];
	xor.b32  	%r330, %r330, %r234;
	ld.global.u32 	%r235, [%rd6+96];
	xor.b32  	%r329, %r329, %r235;
$L__BB0_16:
	and.b32  	%r237, %r199, 32;
	setp.eq.s32 	%p9, %r237, 0;
	@%p9 bra 	$L__BB0_18;
	ld.global.u32 	%r238, [%rd6+100];
	xor.b32  	%r333, %r333, %r238;
	ld.global.u32 	%r239, [%rd6+104];
	xor.b32  	%r332, %r332, %r239;
	ld.global.u32 	%r240, [%rd6+108];
	xor.b32  	%r331, %r331, %r240;
	ld.global.u32 	%r241, [%rd6+112];
	xor.b32  	%r330, %r330, %r241;
	ld.global.u32 	%r242, [%rd6+116];
	xor.b32  	%r329, %r329, %r242;
$L__BB0_18:
	and.b32  	%r244, %r199, 64;
	setp.eq.s32 	%p10, %r244, 0;
	@%p10 bra 	$L__BB0_20;
	ld.global.u32 	%r245, [%rd6+120];
	xor.b32  	%r333, %r333, %r245;
	ld.global.u32 	%r246, [%rd6+124];
	xor.b32  	%r332, %r332, %r246;
	ld.global.u32 	%r247, [%rd6+128];
	xor.b32  	%r331, %r331, %r247;
	ld.global.u32 	%r248, [%rd6+132];
	xor.b32  	%r330, %r330, %r248;
	ld.global.u32 	%r249, [%rd6+136];
	xor.b32  	%r329, %r329, %r249;
$L__BB0_20:
	and.b32  	%r251, %r199, 128;
	setp.eq.s32 	%p11, %r251, 0;
	@%p11 bra 	$L__BB0_22;
	ld.global.u32 	%r252, [%rd6+140];
	xor.b32  	%r333, %r333, %r252;
	ld.global.u32 	%r253, [%rd6+144];
	xor.b32  	%r332, %r332, %r253;
	ld.global.u32 	%r254, [%rd6+148];
	xor.b32  	%r331, %r331, %r254;
	ld.global.u32 	%r255, [%rd6+152];
	xor.b32  	%r330, %r330, %r255;
	ld.global.u32 	%r256, [%rd6+156];
	xor.b32  	%r329, %r329, %r256;
$L__BB0_22:
	and.b32  	%r258, %r199, 256;
	setp.eq.s32 	%p12, %r258, 0;
	@%p12 bra 	$L__BB0_24;
	ld.global.u32 	%r259, [%rd6+160];
	xor.b32  	%r333, %r333, %r259;
	ld.global.u32 	%r260, [%rd6+164];
	xor.b32  	%r332, %r332, %r260;
	ld.global.u32 	%r261, [%rd6+168];
	xor.b32  	%r331, %r331, %r261;
	ld.global.u32 	%r262, [%rd6+172];
	xor.b32  	%r330, %r330, %r262;
	ld.global.u32 	%r263, [%rd6+176];
	xor.b32  	%r329, %r329, %r263;
$L__BB0_24:
	and.b32  	%r265, %r199, 512;
	setp.eq.s32 	%p13, %r265, 0;
	@%p13 bra 	$L__BB0_26;
	ld.global.u32 	%r266, [%rd6+180];
	xor.b32  	%r333, %r333, %r266;
	ld.global.u32 	%r267, [%rd6+184];
	xor.b32  	%r332, %r332, %r267;
	ld.global.u32 	%r268, [%rd6+188];
	xor.b32  	%r331, %r331, %r268;
	ld.global.u32 	%r269, [%rd6+192];
	xor.b32  	%r330, %r330, %r269;
	ld.global.u32 	%r270, [%rd6+196];
	xor.b32  	%r329, %r329, %r270;
$L__BB0_26:
	and.b32  	%r272, %r199, 1024;
	setp.eq.s32 	%p14, %r272, 0;
	@%p14 bra 	$L__BB0_28;
	ld.global.u32 	%r273, [%rd6+200];
	xor.b32  	%r333, %r333, %r273;
	ld.global.u32 	%r274, [%rd6+204];
	xor.b32  	%r332, %r332, %r274;
	ld.global.u32 	%r275, [%rd6+208];
	xor.b32  	%r331, %r331, %r275;
	ld.global.u32 	%r276, [%rd6+212];
	xor.b32  	%r330, %r330, %r276;
	ld.global.u32 	%r277, [%rd6+216];
	xor.b32  	%r329, %r329, %r277;
$L__BB0_28:
	and.b32  	%r279, %r199, 2048;
	setp.eq.s32 	%p15, %r279, 0;
	@%p15 bra 	$L__BB0_30;
	ld.global.u32 	%r280, [%rd6+220];
	xor.b32  	%r333, %r333, %r280;
	ld.global.u32 	%r281, [%rd6+224];
	xor.b32  	%r332, %r332, %r281;
	ld.global.u32 	%r282, [%rd6+228];
	xor.b32  	%r331, %r331, %r282;
	ld.global.u32 	%r283, [%rd6+232];
	xor.b32  	%r330, %r330, %r283;
	ld.global.u32 	%r284, [%rd6+236];
	xor.b32  	%r329, %r329, %r284;
$L__BB0_30:
	and.b32  	%r286, %r199, 4096;
	setp.eq.s32 	%p16, %r286, 0;
	@%p16 bra 	$L__BB0_32;
	ld.global.u32 	%r287, [%rd6+240];
	xor.b32  	%r333, %r333, %r287;
	ld.global.u32 	%r288, [%rd6+244];
	xor.b32  	%r332, %r332, %r288;
	ld.global.u32 	%r289, [%rd6+248];
	xor.b32  	%r331, %r331, %r289;
	ld.global.u32 	%r290, [%rd6+252];
	xor.b32  	%r330, %r330, %r290;
	ld.global.u32 	%r291, [%rd6+256];
	xor.b32  	%r329, %r329, %r291;
$L__BB0_32:
	and.b32  	%r293, %r199, 8192;
	setp.eq.s32 	%p17, %r293, 0;
	@%p17 bra 	$L__BB0_34;
	ld.global.u32 	%r294, [%rd6+260];
	xor.b32  	%r333, %r333, %r294;
	ld.global.u32 	%r295, [%rd6+264];
	xor.b32  	%r332, %r332, %r295;
	ld.global.u32 	%r296, [%rd6+268];
	xor.b32  	%r331, %r331, %r296;
	ld.global.u32 	%r297, [%rd6+272];
	xor.b32  	%r330, %r330, %r297;
	ld.global.u32 	%r298, [%rd6+276];
	xor.b32  	%r329, %r329, %r298;
$L__BB0_34:
	and.b32  	%r300, %r199, 16384;
	setp.eq.s32 	%p18, %r300, 0;
	@%p18 bra 	$L__BB0_36;
	ld.global.u32 	%r301, [%rd6+280];
	xor.b32  	%r333, %r333, %r301;
	ld.global.u32 	%r302, [%rd6+284];
	xor.b32  	%r332, %r332, %r302;
	ld.global.u32 	%r303, [%rd6+288];
	xor.b32  	%r331, %r331, %r303;
	ld.global.u32 	%r304, [%rd6+292];
	xor.b32  	%r330, %r330, %r304;
	ld.global.u32 	%r305, [%rd6+296];
	xor.b32  	%r329, %r329, %r305;
$L__BB0_36:
	and.b32  	%r307, %r199, 32768;
	setp.eq.s32 	%p19, %r307, 0;
	@%p19 bra 	$L__BB0_38;
	ld.global.u32 	%r308, [%rd6+300];
	xor.b32  	%r333, %r333, %r308;
	ld.global.u32 	%r309, [%rd6+304];
	xor.b32  	%r332, %r332, %r309;
	ld.global.u32 	%r310, [%rd6+308];
	xor.b32  	%r331, %r331, %r310;
	ld.global.u32 	%r311, [%rd6+312];
	xor.b32  	%r330, %r330, %r311;
	ld.global.u32 	%r312, [%rd6+316];
	xor.b32  	%r329, %r329, %r312;
$L__BB0_38:
	add.s32 	%r328, %r328, 16;
	setp.ne.s32 	%p20, %r328, 32;
	@%p20 bra 	$L__BB0_6;
	mad.lo.s32 	%r313, %r322, -31, %r11;
	add.s32 	%r322, %r313, 1;
	setp.ne.s32 	%p21, %r322, 5;
	@%p21 bra 	$L__BB0_5;
	st.global.u32 	[%rd2+4], %r333;
	st.global.u32 	[%rd2+8], %r332;
	st.global.u32 	[%rd2+12], %r331;
	st.global.u32 	[%rd2+16], %r330;
	st.global.u32 	[%rd2+20], %r329;
	add.s32 	%r316, %r316, 1;
	setp.lt.u32 	%p22, %r316, %r2;
	@%p22 bra 	$L__BB0_4;
$L__BB0_41:
	shr.u64 	%rd7, %rd17, 2;
	add.s32 	%r315, %r315, 1;
	setp.gt.u64 	%p23, %rd17, 3;
	mov.u64 	%rd17, %rd7;
	@%p23 bra 	$L__BB0_2;
$L__BB0_42:
	mov.b32 	%r314, 0;
	st.global.v2.u32 	[%rd2+24], {%r314, %r314};
	st.global.u32 	[%rd2+32], %r314;
	mov.b64 	%rd16, 0;
	st.global.u64 	[%rd2+40], %rd16;
	ret;

}
	// .globl	_Z10genRandomsP17curandStateXORWOWPfi
.visible .entry _Z10genRandomsP17curandStateXORWOWPfi(
	.param .u64 .ptr .align 1 _Z10genRandomsP17curandStateXORWOWPfi_param_0,
	.param .u64 .ptr .align 1 _Z10genRandomsP17curandStateXORWOWPfi_param_1,
	.param .u32 _Z10genRandomsP17curandStateXORWOWPfi_param_2
)
{
	.reg .pred 	%p<8>;
	.reg .b32 	%r<130>;
	.reg .b32 	%f<15>;
	.reg .b64 	%rd<14>;

	ld.param.u64 	%rd4, [_Z10genRandomsP17curandStateXORWOWPfi_param_0];
	ld.param.u64 	%rd5, [_Z10genRandomsP17curandStateXORWOWPfi_param_1];
	ld.param.u32 	%r13, [_Z10genRandomsP17curandStateXORWOWPfi_param_2];
	cvta.to.global.u64 	%rd1, %rd5;
	mov.u32 	%r14, %ntid.x;
	mov.u32 	%r15, %ctaid.x;
	mov.u32 	%r16, %tid.x;
	mad.lo.s32 	%r1, %r14, %r15, %r16;
	mul.lo.s32 	%r2, %r13, %r1;
	setp.lt.s32 	%p1, %r13, 1;
	@%p1 bra 	$L__BB1_9;
	cvta.to.global.u64 	%rd6, %rd4;
	mul.wide.s32 	%rd7, %r1, 48;
	add.s64 	%rd2, %rd6, %rd7;
	and.b32  	%r3, %r13, 3;
	setp.lt.u32 	%p2, %r13, 4;
	mov.b32 	%r129, 0;
	@%p2 bra 	$L__BB1_4;
	and.b32  	%r129, %r13, 2147483644;
	neg.s32 	%r127, %r129;
	add.s64 	%rd3, %rd1, 8;
	mov.u32 	%r126, %r2;
$L__BB1_3:
	.pragma "nounroll";
	mul.wide.s32 	%rd8, %r126, 4;
	add.s64 	%rd9, %rd3, %rd8;
	ld.global.v2.u32 	{%r18, %r19}, [%rd2];
	shr.u32 	%r20, %r19, 2;
	xor.b32  	%r21, %r20, %r19;
	ld.global.v2.u32 	{%r22, %r23}, [%rd2+8];
	ld.global.v2.u32 	{%r24, %r25}, [%rd2+16];
	st.global.v2.u32 	[%rd2+8], {%r23, %r24};
	shl.b32 	%r26, %r25, 4;
	shl.b32 	%r27, %r21, 1;
	xor.b32  	%r28, %r27, %r26;
	xor.b32  	%r29, %r28, %r21;
	xor.b32  	%r30, %r29, %r25;
	st.global.v2.u32 	[%rd2+16], {%r25, %r30};
	add.s32 	%r31, %r18, 362437;
	st.global.v2.u32 	[%rd2], {%r31, %r22};
	add.s32 	%r32, %r30, %r31;
	cvt.rn.f32.u32 	%f1, %r32;
	fma.rn.f32 	%f2, %f1, 0f2F800000, 0f2F000000;
	st.global.f32 	[%rd9+-8], %f2;
	ld.global.v2.u32 	{%r33, %r34}, [%rd2];
	shr.u32 	%r35, %r34, 2;
	xor.b32  	%r36, %r35, %r34;
	ld.global.v2.u32 	{%r37, %r38}, [%rd2+8];
	ld.global.v2.u32 	{%r39, %r40}, [%rd2+16];
	st.global.v2.u32 	[%rd2+8], {%r38, %r39};
	shl.b32 	%r41, %r40, 4;
	shl.b32 	%r42, %r36, 1;
	xor.b32  	%r43, %r42, %r41;
	xor.b32  	%r44, %r43, %r36;
	xor.b32  	%r45, %r44, %r40;
	st.global.v2.u32 	[%rd2+16], {%r40, %r45};
	add.s32 	%r46, %r33, 362437;
	st.global.v2.u32 	[%rd2], {%r46, %r37};
	add.s32 	%r47, %r45, %r46;
	cvt.rn.f32.u32 	%f3, %r47;
	fma.rn.f32 	%f4, %f3, 0f2F800000, 0f2F000000;
	st.global.f32 	[%rd9+-4], %f4;
	ld.global.v2.u32 	{%r48, %r49}, [%rd2];
	shr.u32 	%r50, %r49, 2;
	xor.b32  	%r51, %r50, %r49;
	ld.global.v2.u32 	{%r52, %r53}, [%rd2+8];
	ld.global.v2.u32 	{%r54, %r55}, [%rd2+16];
	st.global.v2.u32 	[%rd2+8], {%r53, %r54};
	shl.b32 	%r56, %r55, 4;
	shl.b32 	%r57, %r51, 1;
	xor.b32  	%r58, %r57, %r56;
	xor.b32  	%r59, %r58, %r51;
	xor.b32  	%r60, %r59, %r55;
	st.global.v2.u32 	[%rd2+16], {%r55, %r60};
	add.s32 	%r61, %r48, 362437;
	st.global.v2.u32 	[%rd2], {%r61, %r52};
	add.s32 	%r62, %r60, %r61;
	cvt.rn.f32.u32 	%f5, %r62;
	fma.rn.f32 	%f6, %f5, 0f2F800000, 0f2F000000;
	st.global.f32 	[%rd9], %f6;
	ld.global.v2.u32 	{%r63, %r64}, [%rd2];
	shr.u32 	%r65, %r64, 2;
	xor.b32  	%r66, %r65, %r64;
	ld.global.v2.u32 	{%r67, %r68}, [%rd2+8];
	ld.global.v2.u32 	{%r69, %r70}, [%rd2+16];
	st.global.v2.u32 	[%rd2+8], {%r68, %r69};
	shl.b32 	%r71, %r70, 4;
	shl.b32 	%r72, %r66, 1;
	xor.b32  	%r73, %r72, %r71;
	xor.b32  	%r74, %r73, %r66;
	xor.b32  	%r75, %r74, %r70;
	st.global.v2.u32 	[%rd2+16], {%r70, %r75};
	add.s32 	%r76, %r63, 362437;
	st.global.v2.u32 	[%rd2], {%r76, %r67};
	add.s32 	%r77, %r75, %r76;
	cvt.rn.f32.u32 	%f7, %r77;
	fma.rn.f32 	%f8, %f7, 0f2F800000, 0f2F000000;
	st.global.f32 	[%rd9+4], %f8;
	add.s32 	%r127, %r127, 4;
	add.s32 	%r126, %r126, 4;
	setp.ne.s32 	%p3, %r127, 0;
	@%p3 bra 	$L__BB1_3;
$L__BB1_4:
	setp.eq.s32 	%p4, %r3, 0;
	@%p4 bra 	$L__BB1_9;
	setp.eq.s32 	%p5, %r3, 1;
	@%p5 bra 	$L__BB1_7;
	ld.global.v2.u32 	{%r78, %r79}, [%rd2];
	shr.u32 	%r80, %r79, 2;
	xor.b32  	%r81, %r80, %r79;
	ld.global.v2.u32 	{%r82, %r83}, [%rd2+8];
	ld.global.v2.u32 	{%r84, %r85}, [%rd2+16];
	st.global.v2.u32 	[%rd2+8], {%r83, %r84};
	shl.b32 	%r86, %r85, 4;
	shl.b32 	%r87, %r81, 1;
	xor.b32  	%r88, %r87, %r86;
	xor.b32  	%r89, %r88, %r81;
	xor.b32  	%r90, %r89, %r85;
	st.global.v2.u32 	[%rd2+16], {%r85, %r90};
	add.s32 	%r91, %r78, 362437;
	st.global.v2.u32 	[%rd2], {%r91, %r82};
	add.s32 	%r92, %r90, %r91;
	cvt.rn.f32.u32 	%f9, %r92;
	fma.rn.f32 	%f10, %f9, 0f2F800000, 0f2F000000;
	add.s32 	%r93, %r129, %r2;
	mul.wide.s32 	%rd10, %r93, 4;
	add.s64 	%rd11, %rd1, %rd10;
	st.global.f32 	[%rd11], %f10;
	ld.global.v2.u32 	{%r94, %r95}, [%rd2];
	shr.u32 	%r96, %r95, 2;
	xor.b32  	%r97, %r96, %r95;
	ld.global.v2.u32 	{%r98, %r99}, [%rd2+8];
	ld.global.v2.u32 	{%r100, %r101}, [%rd2+16];
	st.global.v2.u32 	[%rd2+8], {%r99, %r100};
	shl.b32 	%r102, %r101, 4;
	shl.b32 	%r103, %r97, 1;
	xor.b32  	%r104, %r103, %r102;
	xor.b32  	%r105, %r104, %r97;
	xor.b32  	%r106, %r105, %r101;
	st.global.v2.u32 	[%rd2+16], {%r101, %r106};
	add.s32 	%r107, %r94, 362437;
	st.global.v2.u32 	[%rd2], {%r107, %r98};
	add.s32 	%r108, %r106, %r107;
	cvt.rn.f32.u32 	%f11, %r108;
	fma.rn.f32 	%f12, %f11, 0f2F800000, 0f2F000000;
	st.global.f32 	[%rd11+4], %f12;
	add.s32 	%r129, %r129, 2;
$L__BB1_7:
	and.b32  	%r109, %r13, 1;
	setp.eq.b32 	%p6, %r109, 1;
	not.pred 	%p7, %p6;
	@%p7 bra 	$L__BB1_9;
	ld.global.v2.u32 	{%r110, %r111}, [%rd2];
	shr.u32 	%r112, %r111, 2;
	xor.b32  	%r113, %r112, %r111;
	ld.global.v2.u32 	{%r114, %r115}, [%rd2+8];
	ld.global.v2.u32 	{%r116, %r117}, [%rd2+16];
	st.global.v2.u32 	[%rd2+8], {%r115, %r116};
	shl.b32 	%r118, %r117, 4;
	shl.b32 	%r119, %r113, 1;
	xor.b32  	%r120, %r119, %r118;
	xor.b32  	%r121, %r120, %r113;
	xor.b32  	%r122, %r121, %r117;
	st.global.v2.u32 	[%rd2+16], {%r117, %r122};
	add.s32 	%r123, %r110, 362437;
	st.global.v2.u32 	[%rd2], {%r123, %r114};
	add.s32 	%r124, %r122, %r123;
	cvt.rn.f32.u32 	%f13, %r124;
	fma.rn.f32 	%f14, %f13, 0f2F800000, 0f2F000000;
	add.s32 	%r125, %r129, %r2;
	mul.wide.s32 	%rd12, %r125, 4;
	add.s64 	%rd13, %rd1, %rd12;
	st.global.f32 	[%rd13], %f14;
$L__BB1_9:
	ret;

}


// ===== COMPILED SASS (sm_100) =====

	.target	sm_100

	.elftype	@"ET_EXEC"


//--------------------- .note.nv.tkinfo           --------------------------
	.section	.note.nv.tkinfo,"",@"SHT_NOTE"
	.sectionflags	@"SHF_NOTE_NV_TKINFO"
	.tkinfo
        /*0018*/ 	.word	0x00000002
        /*0030*/ 	.string	""
        /*0030*/ 	.string	"ptxas"
        /*0030*/ 	.string	"Cuda compilation tools, release 13.0, V13.0.88"
        /*0030*/ 	.string	"Build cuda_13.0.r13.0/compiler.36424714_0"
        /*0030*/ 	.string	"-arch sm_100 -m 64 "



//--------------------- .note.nv.cuinfo           --------------------------
	.section	.note.nv.cuinfo,"",@"SHT_NOTE"
	.sectionflags	@"SHF_NOTE_NV_CUINFO"
        /*0018*/ 	.short	0x0002
        /*001a*/ 	.short	0x0064
        /*001c*/ 	.short	0x0082
	.zero		2


//--------------------- .nv.info                  --------------------------
	.section	.nv.info,"",@"SHT_CUDA_INFO"
	.align	4


	//----- nvinfo : EIATTR_REGCOUNT
	.align		4
        /*0000*/ 	.byte	0x04, 0x2f
        /*0002*/ 	.short	(.L_10 - .L_9)
	.align		4
.L_9:
        /*0004*/ 	.word	index@(_Z10initRandomjP17curandStateXORWOW)
        /*0008*/ 	.word	0x0000001f


	//----- nvinfo : EIATTR_FRAME_SIZE
	.align		4
.L_10:
        /*000c*/ 	.byte	0x04, 0x11
        /*000e*/ 	.short	(.L_12 - .L_11)
	.align		4
.L_11:
        /*0010*/ 	.word	index@(_Z10initRandomjP17curandStateXORWOW)
        /*0014*/ 	.word	0x00000000


	//----- nvinfo : EIATTR_REGCOUNT
	.align		4
.L_12:
        /*0018*/ 	.byte	0x04, 0x2f
        /*001a*/ 	.short	(.L_14 - .L_13)
	.align		4
.L_13:
        /*001c*/ 	.word	index@(_Z10genRandomsP17curandStateXORWOWPfi)
        /*0020*/ 	.word	0x0000001d


	//----- nvinfo : EIATTR_FRAME_SIZE
	.align		4
.L_14:
        /*0024*/ 	.byte	0x04, 0x11
        /*0026*/ 	.short	(.L_16 - .L_15)
	.align		4
.L_15:
        /*0028*/ 	.word	index@(_Z10genRandomsP17curandStateXORWOWPfi)
        /*002c*/ 	.word	0x00000000


	//----- nvinfo : EIATTR_MIN_STACK_SIZE
	.align		4
.L_16:
        /*0030*/ 	.byte	0x04, 0x12
        /*0032*/ 	.short	(.L_18 - .L_17)
	.align		4
.L_17:
        /*0034*/ 	.word	index@(_Z10genRandomsP17curandStateXORWOWPfi)
        /*0038*/ 	.word	0x00000000


	//----- nvinfo : EIATTR_MIN_STACK_SIZE
	.align		4
.L_18:
        /*003c*/ 	.byte	0x04, 0x12
        /*003e*/ 	.short	(.L_20 - .L_19)
	.align		4
.L_19:
        /*0040*/ 	.word	index@(_Z10initRandomjP17curandStateXORWOW)
        /*0044*/ 	.word	0x00000000
.L_20:


//--------------------- .nv.compat                --------------------------
	.section	.nv.compat,"",@"SHT_CUDA_COMPAT_INFO"
	.align	4
        /*0000*/ 	.byte	0x02, 0x09, 0x00, 0x00, 0x02, 0x02, 0x01, 0x00, 0x02, 0x05, 0x05, 0x00, 0x03, 0x07, 0x01, 0x01
        /*0010*/ 	.byte	0x02, 0x03, 0x00, 0x00, 0x02, 0x06, 0x01, 0x00, 0x04, 0x0b, 0x08, 0x00, 0x09, 0x00, 0x00, 0x00
        /*0020*/ 	.byte	0x00, 0x00, 0x00, 0x00


//--------------------- .nv.info._Z10genRandomsP17curandStateXORWOWPfi --------------------------
	.section	.nv.info._Z10genRandomsP17curandStateXORWOWPfi,"",@"SHT_CUDA_INFO"
	.sectionflags	@""
	.align	4


	//----- nvinfo : EIATTR_CUDA_API_VERSION
	.align		4
        /*0000*/ 	.byte	0x04, 0x37
        /*0002*/ 	.short	(.L_22 - .L_21)
.L_21:
        /*0004*/ 	.word	0x00000082


	//----- nvinfo : EIATTR_KPARAM_INFO
	.align		4
.L_22:
        /*0008*/ 	.byte	0x04, 0x17
        /*000a*/ 	.short	(.L_24 - .L_23)
.L_23:
        /*000c*/ 	.word	0x00000000
        /*0010*/ 	.short	0x0002
        /*0012*/ 	.short	0x0010
        /*0014*/ 	.byte	0x00, 0xf0, 0x11, 0x00


	//----- nvinfo : EIATTR_KPARAM_INFO
	.align		4
.L_24:
        /*0018*/ 	.byte	0x04, 0x17
        /*001a*/ 	.short	(.L_26 - .L_25)
.L_25:
        /*001c*/ 	.word	0x00000000
        /*0020*/ 	.short	0x0001
        /*0022*/ 	.short	0x0008
        /*0024*/ 	.byte	0x00, 0xf5, 0x21, 0x00


	//----- nvinfo : EIATTR_KPARAM_INFO
	.align		4
.L_26:
        /*0028*/ 	.byte	0x04, 0x17
        /*002a*/ 	.short	(.L_28 - .L_27)
.L_27:
        /*002c*/ 	.word	0x00000000
        /*0030*/ 	.short	0x0000
        /*0032*/ 	.short	0x0000
        /*0034*/ 	.byte	0x00, 0xf5, 0x21, 0x00


	//----- nvinfo : EIATTR_SPARSE_MMA_MASK
	.align		4
.L_28:
        /*0038*/ 	.byte	0x03, 0x50
        /*003a*/ 	.short	0x0000


	//----- nvinfo : EIATTR_MAXREG_COUNT
	.align		4
        /*003c*/ 	.byte	0x03, 0x1b
        /*003e*/ 	.short	0x00ff


	//----- nvinfo : EIATTR_MERCURY_ISA_VERSION
	.align		4
        /*0040*/ 	.byte	0x03, 0x5f
        /*0042*/ 	.short	0x0101


	//----- nvinfo : EIATTR_VRC_CTA_INIT_COUNT
	.align		4
        /*0044*/ 	.byte	0x02, 0x4a
	.zero		1
	.zero		1


	//----- nvinfo : EIATTR_EXIT_INSTR_OFFSETS
	.align		4
        /*0048*/ 	.byte	0x04, 0x1c
        /*004a*/ 	.short	(.L_30 - .L_29)


	//   ....[0]....
.L_29:
        /*004c*/ 	.word	0x00000070


	//   ....[1]....
        /*0050*/ 	.word	0x00000730


	//   ....[2]....
        /*0054*/ 	.word	0x00000a70


	//   ....[3]....
        /*0058*/ 	.word	0x00000c10


	//----- nvinfo : EIATTR_CBANK_PARAM_SIZE
	.align		4
.L_30:
        /*005c*/ 	.byte	0x03, 0x19
        /*005e*/ 	.short	0x0014


	//----- nvinfo : EIATTR_PARAM_CBANK
	.align		4
        /*0060*/ 	.byte	0x04, 0x0a
        /*0062*/ 	.short	(.L_32 - .L_31)
	.align		4
.L_31:
        /*0064*/ 	.word	index@(.nv.constant0._Z10genRandomsP17curandStateXORWOWPfi)
        /*0068*/ 	.short	0x0380
        /*006a*/ 	.short	0x0014


	//----- nvinfo : EIATTR_SW_WAR
	.align		4
.L_32:
        /*006c*/ 	.byte	0x04, 0x36
        /*006e*/ 	.short	(.L_34 - .L_33)
.L_33:
        /*0070*/ 	.word	0x00000008
.L_34:


//--------------------- .nv.info._Z10initRandomjP17curandStateXORWOW --------------------------
	.section	.nv.info._Z10initRandomjP17curandStateXORWOW,"",@"SHT_CUDA_INFO"
	.sectionflags	@""
	.align	4


	//----- nvinfo : EIATTR_CUDA_API_VERSION
	.align		4
        /*0000*/ 	.byte	0x04, 0x37
        /*0002*/ 	.short	(.L_36 - .L_35)
.L_35:
        /*0004*/ 	.word	0x00000082


	//----- nvinfo : EIATTR_KPARAM_INFO
	.align		4
.L_36:
        /*0008*/ 	.byte	0x04, 0x17
        /*000a*/ 	.short	(.L_38 - .L_37)
.L_37:
        /*000c*/ 	.word	0x00000000
        /*0010*/ 	.short	0x0001
        /*0012*/ 	.short	0x0008
        /*0014*/ 	.byte	0x00, 0xf5, 0x21, 0x00


	//----- nvinfo : EIATTR_KPARAM_INFO
	.align		4
.L_38:
        /*0018*/ 	.byte	0x04, 0x17
        /*001a*/ 	.short	(.L_40 - .L_39)
.L_39:
        /*001c*/ 	.word	0x00000000
        /*0020*/ 	.short	0x0000
        /*0022*/ 	.short	0x0000
        /*0024*/ 	.byte	0x00, 0xf0, 0x11, 0x00


	//----- nvinfo : EIATTR_SPARSE_MMA_MASK
	.align		4
.L_40:
        /*0028*/ 	.byte	0x03, 0x50
        /*002a*/ 	.short	0x0000


	//----- nvinfo : EIATTR_MAXREG_COUNT
	.align		4
        /*002c*/ 	.byte	0x03, 0x1b
        /*002e*/ 	.short	0x00ff


	//----- nvinfo : EIATTR_MERCURY_ISA_VERSION
	.align		4
        /*0030*/ 	.byte	0x03, 0x5f
        /*0032*/ 	.short	0x0101


	//----- nvinfo : EIATTR_VRC_CTA_INIT_COUNT
	.align		4
        /*0034*/ 	.byte	0x02, 0x4a
	.zero		1
	.zero		1


	//----- nvinfo : EIATTR_EXIT_INSTR_OFFSETS
	.align		4
        /*0038*/ 	.byte	0x04, 0x1c
        /*003a*/ 	.short	(.L_42 - .L_41)


	//   ....[0]....
.L_41:
        /*003c*/ 	.word	0x00000eb0


	//----- nvinfo : EIATTR_CRS_STACK_SIZE
	.align		4
.L_42:
        /*0040*/ 	.byte	0x04, 0x1e
        /*0042*/ 	.short	(.L_44 - .L_43)
.L_43:
        /*0044*/ 	.word	0x00000000


	//----- nvinfo : EIATTR_CBANK_PARAM_SIZE
	.align		4
.L_44:
        /*0048*/ 	.byte	0x03, 0x19
        /*004a*/ 	.short	0x0010


	//----- nvinfo : EIATTR_PARAM_CBANK
	.align		4
        /*004c*/ 	.byte	0x04, 0x0a
        /*004e*/ 	.short	(.L_46 - .L_45)
	.align		4
.L_45:
        /*0050*/ 	.word	index@(.nv.constant0._Z10initRandomjP17curandStateXORWOW)
        /*0054*/ 	.short	0x0380
        /*0056*/ 	.short	0x0010


	//----- nvinfo : EIATTR_SW_WAR
	.align		4
.L_46:
        /*0058*/ 	.byte	0x04, 0x36
        /*005a*/ 	.short	(.L_48 - .L_47)
.L_47:
        /*005c*/ 	.word	0x00000008
.L_48:


//--------------------- .nv.callgraph             --------------------------
	.section	.nv.callgraph,"",@"SHT_CUDA_CALLGRAPH"
	.align	4
	.sectionentsize	8
	.align		4
        /*0000*/ 	.word	0x00000000
	.align		4
        /*0004*/ 	.word	0xffffffff
	.align		4
        /*0008*/ 	.word	0x00000000
	.align		4
        /*000c*/ 	.word	0xfffffffe
	.align		4
        /*0010*/ 	.word	0x00000000
	.align		4
        /*0014*/ 	.word	0xfffffffd
	.align		4
        /*0018*/ 	.word	0x00000000
	.align		4
        /*001c*/ 	.word	0xfffffffc


//--------------------- .nv.constant4             --------------------------
	.section	.nv.constant4,"a",@progbits
	.align	8
	.align		8
.nv.constant4:
        /*0000*/ 	.dword	precalc_xorwow_matrix
	.align		8
        /*0008*/ 	.dword	precalc_xorwow_offset_matrix
	.align		8
        /*0010*/ 	.dword	mrg32k3aM1
	.align		8
        /*0018*/ 	.dword	mrg32k3aM2
	.align		8
        /*0020*/ 	.dword	mrg32k3aM1SubSeq
	.align		8
        /*0028*/ 	.dword	mrg32k3aM2SubSeq
	.align		8
        /*0030*/ 	.dword	mrg32k3aM1Seq
	.align		8
        /*0038*/ 	.dword	mrg32k3aM2Seq


//--------------------- .nv.constant3             --------------------------
	.section	.nv.constant3,"a",@progbits
	.align	8
.nv.constant3:
	.type		__cr_lgamma_table,@object
	.size		__cr_lgamma_table,(.L_8 - __cr_lgamma_table)
__cr_lgamma_table:
        /*0000*/ 	.byte	0x00, 0x00, 0x00, 0x00, 0x00, 0x00, 0x00, 0x00, 0x00, 0x00, 0x00, 0x00, 0x00, 0x00, 0x00, 0x00
        /*0010*/ 	.byte	0xef, 0x39, 0xfa, 0xfe, 0x42, 0x2e, 0xe6, 0x3f, 0x02, 0x20, 0x2a, 0xfa, 0x0b, 0xab, 0xfc, 0x3f
        /*0020*/ 	.byte	0xf9, 0x2c, 0x92, 0x7c, 0xa7, 0x6c, 0x09, 0x40, 0xc9, 0x79, 0x44, 0x3c, 0x64, 0x26, 0x13, 0x40
        /*0030*/ 	.byte	0xca, 0x01, 0xcf, 0x3a, 0x27, 0x51, 0x1a, 0x40, 0x30, 0xcc, 0x2d, 0xf3, 0xe1, 0x0c, 0x21, 0x40
        /*0040*/ 	.byte	0x0d, 0xb7, 0xfc, 0x82, 0x8e, 0x35, 0x25, 0x40
.L_8:


//--------------------- .text._Z10genRandomsP17curandStateXORWOWPfi --------------------------
	.section	.text._Z10genRandomsP17curandStateXORWOWPfi,"ax",@progbits
	.align	128
        .global         _Z10genRandomsP17curandStateXORWOWPfi
        .type           _Z10genRandomsP17curandStateXORWOWPfi,@function
        .size           _Z10genRandomsP17curandStateXORWOWPfi,(.L_x_13 - _Z10genRandomsP17curandStateXORWOWPfi)
        .other          _Z10genRandomsP17curandStateXORWOWPfi,@"STO_CUDA_ENTRY STV_DEFAULT"
_Z10genRandomsP17curandStateXORWOWPfi:
.text._Z10genRandomsP17curandStateXORWOWPfi:
[----:B------:R-:W-:Y:S08]  /*0000*/  LDC R1, c[0x0][0x37c] ;  /* 0x0000df00ff017b82 */ /* 0x000ff00000000800 */
[----:B------:R-:W0:Y:S01]  /*0010*/  LDC R0, c[0x0][0x390] ;  /* 0x0000e400ff007b82 */ /* 0x000e220000000800 */
[----:B------:R-:W1:Y:S01]  /*0020*/  S2R R5, SR_CTAID.X ;  /* 0x0000000000057919 */ /* 0x000e620000002500 */
[----:B------:R-:W1:Y:S01]  /*0030*/  LDCU UR4, c[0x0][0x360] ;  /* 0x00006c00ff0477ac */ /* 0x000e620008000800 */
[----:B------:R-:W1:Y:S01]  /*0040*/  S2R R2, SR_TID.X ;  /* 0x0000000000027919 */ /* 0x000e620000002100 */
[----:B0-----:R-:W-:Y:S01]  /*0050*/  ISETP.GE.AND P0, PT, R0, 0x1, PT ;  /* 0x000000010000780c */ /* 0x001fe20003f06270 */
[----:B-1----:R-:W-:-:S12]  /*0060*/  IMAD R5, R5, UR4, R2 ;  /* 0x0000000405057c24 */ /* 0x002fd8000f8e0202 */
[----:B------:R-:W-:Y:S05]  /*0070*/  @!P0 EXIT ;  /* 0x000000000000894d */ /* 0x000fea0003800000 */
[----:B------:R-:W0:Y:S01]  /*0080*/  LDC.64 R2, c[0x0][0x380] ;  /* 0x0000e000ff027b82 */ /* 0x000e220000000a00 */
[C---:B------:R-:W-:Y:S01]  /*0090*/  ISETP.GE.U32.AND P1, PT, R0.reuse, 0x4, PT ;  /* 0x000000040000780c */ /* 0x040fe20003f26070 */
[----:B------:R-:W1:Y:S01]  /*00a0*/  LDCU.64 UR6, c[0x0][0x358] ;  /* 0x00006b00ff0677ac */ /* 0x000e620008000a00 */
[----:B------:R-:W-:Y:S01]  /*00b0*/  LOP3.LUT R17, R0, 0x3, RZ, 0xc0, !PT ;  /* 0x0000000300117812 */ /* 0x000fe200078ec0ff */
[----:B------:R-:W-:Y:S02]  /*00c0*/  IMAD R12, R5, R0, RZ ;  /* 0x00000000050c7224 */ /* 0x000fe400078e02ff */
[----:B------:R-:W-:Y:S01]  /*00d0*/  IMAD.MOV.U32 R13, RZ, RZ, RZ ;  /* 0x000000ffff0d7224 */ /* 0x000fe200078e00ff */
[----:B------:R-:W-:Y:S01]  /*00e0*/  ISETP.NE.AND P0, PT, R17, RZ, PT ;  /* 0x000000ff1100720c */ /* 0x000fe20003f05270 */
[----:B0-----:R-:W-:-:S06]  /*00f0*/  IMAD.WIDE R2, R5, 0x30, R2 ;  /* 0x0000003005027825 */ /* 0x001fcc00078e0202 */
[----:B-1----:R-:W-:Y:S06]  /*0100*/  @!P1 BRA `(.L_x_0) ;  /* 0x0000000400889947 */ /* 0x002fec0003800000 */
[----:B------:R-:W0:Y:S01]  /*0110*/  LDCU.64 UR4, c[0x0][0x388] ;  /* 0x00007100ff0477ac */ /* 0x000e220008000a00 */
[----:B------:R-:W-:Y:S01]  /*0120*/  LOP3.LUT R13, R0, 0x7ffffffc, RZ, 0xc0, !PT ;  /* 0x7ffffffc000d7812 */ /* 0x000fe200078ec0ff */
[----:B------:R-:W-:-:S04]  /*0130*/  IMAD.MOV.U32 R14, RZ, RZ, R12 ;  /* 0x000000ffff0e7224 */ /* 0x000fc800078e000c */
[----:B------:R-:W-:Y:S01]  /*0140*/  IMAD.MOV R15, RZ, RZ, -R13 ;  /* 0x000000ffff0f7224 */ /* 0x000fe200078e0a0d */
[----:B0-----:R-:W-:-:S04]  /*0150*/  UIADD3 UR4, UP0, UPT, UR4, 0x8, URZ ;  /* 0x0000000804047890 */ /* 0x001fc8000ff1e0ff */
[----:B------:R-:W-:-:S12]  /*0160*/  UIADD3.X UR5, UPT, UPT, URZ, UR5, URZ, UP0, !UPT ;  /* 0x00000005ff057290 */ /* 0x000fd800087fe4ff */
.L_x_1:
[----:B--2---:R-:W2:Y:S04]  /*0170*/  LDG.E.64 R8, desc[UR6][R2.64] ;  /* 0x0000000602087981 */ /* 0x004ea8000c1e1b00 */
[----:B------:R-:W3:Y:S04]  /*0180*/  LDG.E.64 R10, desc[UR6][R2.64+0x10] ;  /* 0x00001006020a7981 */ /* 0x000ee8000c1e1b00 */
[----:B------:R-:W4:Y:S01]  /*0190*/  LDG.E.64 R18, desc[UR6][R2.64+0x8] ;  /* 0x0000080602127981 */ /* 0x000f22000c1e1b00 */
[----:B------:R-:W-:Y:S01]  /*01a0*/  MOV R21, UR5 ;  /* 0x0000000500157c02 */ /* 0x000fe20008000f00 */
[----:B------:R-:W-:-:S02]  /*01b0*/  IMAD.U32 R20, RZ, RZ, UR4 ;  /* 0x00000004ff147e24 */ /* 0x000fc4000f8e00ff */
[----:B------:R-:W-:Y:S01]  /*01c0*/  IMAD.MOV.U32 R16, RZ, RZ, 0x2f800000 ;  /* 0x2f800000ff107424 */ /* 0x000fe200078e00ff */
[----:B--2---:R-:W-:Y:S01]  /*01d0*/  SHF.R.U32.HI R4, RZ, 0x2, R9 ;  /* 0x00000002ff047819 */ /* 0x004fe20000011609 */
[----:B------:R-:W-:-:S03]  /*01e0*/  VIADD R8, R8, 0x587c5 ;  /* 0x000587c508087836 */ /* 0x000fc60000000000 */
[----:B------:R-:W-:Y:S01]  /*01f0*/  LOP3.LUT R4, R4, R9, RZ, 0x3c, !PT ;  /* 0x0000000904047212 */ /* 0x000fe200078e3cff */
[----:B---3--:R-:W-:Y:S01]  /*0200*/  IMAD.MOV.U32 R7, RZ, RZ, R10 ;  /* 0x000000ffff077224 */ /* 0x008fe200078e000a */
[----:B------:R-:W-:Y:S01]  /*0210*/  SHF.L.U32 R5, R11, 0x4, RZ ;  /* 0x000000040b057819 */ /* 0x000fe200000006ff */
[----:B----4-:R-:W-:Y:S02]  /*0220*/  IMAD.MOV.U32 R9, RZ, RZ, R18 ;  /* 0x000000ffff097224 */ /* 0x010fe400078e0012 */
[----:B------:R-:W-:-:S03]  /*0230*/  IMAD.SHL.U32 R6, R4, 0x2, RZ ;  /* 0x0000000204067824 */ /* 0x000fc600078e00ff */
[----:B------:R0:W-:Y:S02]  /*0240*/  STG.E.64 desc[UR6][R2.64], R8 ;  /* 0x0000000802007986 */ /* 0x0001e4000c101b06 */
[----:B------:R-:W-:-:S04]  /*0250*/  LOP3.LUT R6, R4, R6, R5, 0x96, !PT ;  /* 0x0000000604067212 */ /* 0x000fc800078e9605 */
[----:B------:R-:W-:Y:S01]  /*0260*/  LOP3.LUT R5, R6, R11, RZ, 0x3c, !PT ;  /* 0x0000000b06057212 */ /* 0x000fe200078e3cff */
[----:B------:R-:W-:-:S04]  /*0270*/  IMAD.MOV.U32 R6, RZ, RZ, R19 ;  /* 0x000000ffff067224 */ /* 0x000fc800078e0013 */
[----:B------:R-:W-:Y:S01]  /*0280*/  IMAD.IADD R4, R5, 0x1, R8 ;  /* 0x0000000105047824 */ /* 0x000fe200078e0208 */
[----:B------:R-:W-:Y:S04]  /*0290*/  STG.E.64 desc[UR6][R2.64+0x8], R6 ;  /* 0x0000080602007986 */ /* 0x000fe8000c101b06 */
[----:B------:R-:W-:Y:S02]  /*02a0*/  I2FP.F32.U32 R23, R4 ;  /* 0x0000000400177245 */ /* 0x000fe40000201000 */
[----:B------:R-:W-:Y:S01]  /*02b0*/  MOV R4, R11 ;  /* 0x0000000b00047202 */ /* 0x000fe20000000f00 */
[----:B------:R-:W-:-:S04]  /*02c0*/  IMAD.WIDE R10, R14, 0x4, R20 ;  /* 0x000000040e0a7825 */ /* 0x000fc800078e0214 */
[----:B------:R-:W-:Y:S01]  /*02d0*/  FFMA R25, R23, R16, 1.1641532182693481445e-10 ;  /* 0x2f00000017197423 */ /* 0x000fe20000000010 */
[----:B------:R-:W-:Y:S04]  /*02e0*/  STG.E.64 desc[UR6][R2.64+0x10], R4 ;  /* 0x0000100402007986 */ /* 0x000fe8000c101b06 */
[----:B------:R1:W-:Y:S04]  /*02f0*/  STG.E desc[UR6][R10.64+-0x8], R25 ;  /* 0xfffff8190a007986 */ /* 0x0003e8000c101906 */
[----:B------:R-:W2:Y:S04]  /*0300*/  LDG.E.64 R22, desc[UR6][R2.64] ;  /* 0x0000000602167981 */ /* 0x000ea8000c1e1b00 */
[----:B------:R-:W3:Y:S04]  /*0310*/  LDG.E.64 R18, desc[UR6][R2.64+0x10] ;  /* 0x0000100602127981 */ /* 0x000ee8000c1e1b00 */
[----:B------:R-:W4:Y:S01]  /*0320*/  LDG.E.64 R20, desc[UR6][R2.64+0x8] ;  /* 0x0000080602147981 */ /* 0x000f22000c1e1b00 */
[----:B--2---:R-:W-:Y:S01]  /*0330*/  SHF.R.U32.HI R24, RZ, 0x2, R23 ;  /* 0x00000002ff187819 */ /* 0x004fe20000011617 */
[----:B------:R-:W-:-:S03]  /*0340*/  VIADD R22, R22, 0x587c5 ;  /* 0x000587c516167836 */ /* 0x000fc60000000000 */
[----:B------:R-:W-:Y:S01]  /*0350*/  LOP3.LUT R24, R24, R23, RZ, 0x3c, !PT ;  /* 0x0000001718187212 */ /* 0x000fe200078e3cff */
[----:B---3--:R-:W-:Y:S01]  /*0360*/  IMAD.SHL.U32 R23, R19, 0x10, RZ ;  /* 0x0000001013177824 */ /* 0x008fe200078e00ff */
[----:B0-----:R-:W-:Y:S01]  /*0370*/  MOV R8, R19 ;  /* 0x0000001300087202 */ /* 0x001fe20000000f00 */
[----:B-1----:R-:W-:Y:S01]  /*0380*/  IMAD.MOV.U32 R25, RZ, RZ, R18 ;  /* 0x000000ffff197224 */ /* 0x002fe200078e0012 */
[----:B------:R-:W-:-:S04]  /*0390*/  SHF.L.U32 R26, R24, 0x1, RZ ;  /* 0x00000001181a7819 */ /* 0x000fc800000006ff */
[----:B------:R-:W-:Y:S01]  /*03a0*/  LOP3.LUT R26, R24, R26, R23, 0x96, !PT ;  /* 0x0000001a181a7212 */ /* 0x000fe200078e9617 */
[----:B----4-:R-:W-:Y:S02]  /*03b0*/  IMAD.MOV.U32 R24, RZ, RZ, R21 ;  /* 0x000000ffff187224 */ /* 0x010fe400078e0015 */
[----:B------:R-:W-:Y:S01]  /*03c0*/  IMAD.MOV.U32 R23, RZ, RZ, R20 ;  /* 0x000000ffff177224 */ /* 0x000fe200078e0014 */
[----:B------:R-:W-:Y:S02]  /*03d0*/  LOP3.LUT R9, R26, R19, RZ, 0x3c, !PT ;  /* 0x000000131a097212 */ /* 0x000fe400078e3cff */
[----:B------:R-:W-:Y:S03]  /*03e0*/  STG.E.64 desc[UR6][R2.64+0x8], R24 ;  /* 0x0000081802007986 */ /* 0x000fe6000c101b06 */
[----:B------:R-:W-:Y:S01]  /*03f0*/  IMAD.IADD R4, R9, 0x1, R22 ;  /* 0x0000000109047824 */ /* 0x000fe200078e0216 */
[----:B------:R-:W-:Y:S04]  /*0400*/  STG.E.64 desc[UR6][R2.64+0x10], R8 ;  /* 0x0000100802007986 */ /* 0x000fe8000c101b06 */
[----:B------:R-:W-:Y:S01]  /*0410*/  I2FP.F32.U32 R5, R4 ;  /* 0x0000000400057245 */ /* 0x000fe20000201000 */
[----:B------:R-:W-:Y:S04]  /*0420*/  STG.E.64 desc[UR6][R2.64], R22 ;  /* 0x0000001602007986 */ /* 0x000fe8000c101b06 */
[----:B------:R-:W-:-:S05]  /*0430*/  FFMA R21, R5, R16, 1.1641532182693481445e-10 ;  /* 0x2f00000005157423 */ /* 0x000fca0000000010 */
[----:B------:R0:W-:Y:S04]  /*0440*/  STG.E desc[UR6][R10.64+-0x4], R21 ;  /* 0xfffffc150a007986 */ /* 0x0001e8000c101906 */
[----:B------:R-:W2:Y:S04]  /*0450*/  LDG.E.64 R18, desc[UR6][R2.64] ;  /* 0x0000000602127981 */ /* 0x000ea8000c1e1b00 */
[----:B------:R-:W3:Y:S04]  /*0460*/  LDG.E.64 R4, desc[UR6][R2.64+0x10] ;  /* 0x0000100602047981 */ /* 0x000ee8000c1e1b00 */
[----:B------:R-:W4:Y:S01]  /*0470*/  LDG.E.64 R6, desc[UR6][R2.64+0x8] ;  /* 0x0000080602067981 */ /* 0x000f22000c1e1b00 */
[----:B--2---:R-:W-:Y:S01]  /*0480*/  SHF.R.U32.HI R20, RZ, 0x2, R19 ;  /* 0x00000002ff147819 */ /* 0x004fe20000011613 */
[----:B------:R-:W-:-:S03]  /*0490*/  VIADD R18, R18, 0x587c5 ;  /* 0x000587c512127836 */ /* 0x000fc60000000000 */
[----:B------:R-:W-:Y:S01]  /*04a0*/  LOP3.LUT R20, R20, R19, RZ, 0x3c, !PT ;  /* 0x0000001314147212 */ /* 0x000fe200078e3cff */
[----:B---3--:R-:W-:Y:S02]  /*04b0*/  IMAD.SHL.U32 R19, R5, 0x10, RZ ;  /* 0x0000001005137824 */ /* 0x008fe400078e00ff */
[----:B0-----:R-:W-:Y:S01]  /*04c0*/  IMAD.MOV.U32 R21, RZ, RZ, R4 ;  /* 0x000000ffff157224 */ /* 0x001fe200078e0004 */
[----:B------:R-:W-:-:S04]  /*04d0*/  SHF.L.U32 R26, R20, 0x1, RZ ;  /* 0x00000001141a7819 */ /* 0x000fc800000006ff */
[----:B------:R-:W-:Y:S01]  /*04e0*/  LOP3.LUT R26, R20, R26, R19, 0x96, !PT ;  /* 0x0000001a141a7212 */ /* 0x000fe200078e9613 */
[----:B----4-:R-:W-:Y:S02]  /*04f0*/  IMAD.MOV.U32 R20, RZ, RZ, R7 ;  /* 0x000000ffff147224 */ /* 0x010fe400078e0007 */
[----:B------:R-:W-:Y:S01]  /*0500*/  IMAD.MOV.U32 R19, RZ, RZ, R6 ;  /* 0x000000ffff137224 */ /* 0x000fe200078e0006 */
[----:B------:R-:W-:Y:S02]  /*0510*/  LOP3.LUT R9, R26, R5, RZ, 0x3c, !PT ;  /* 0x000000051a097212 */ /* 0x000fe400078e3cff */
[----:B------:R-:W-:Y:S03]  /*0520*/  STG.E.64 desc[UR6][R2.64+0x8], R20 ;  /* 0x0000081402007986 */ /* 0x000fe6000c101b06 */
[----:B------:R-:W-:Y:S01]  /*0530*/  IMAD.IADD R8, R9, 0x1, R18 ;  /* 0x0000000109087824 */ /* 0x000fe200078e0212 */
[----:B------:R0:W-:Y:S04]  /*0540*/  STG.E.64 desc[UR6][R2.64], R18 ;  /* 0x0000001202007986 */ /* 0x0001e8000c101b06 */
[----:B------:R-:W-:-:S02]  /*0550*/  I2FP.F32.U32 R23, R8 ;  /* 0x0000000800177245 */ /* 0x000fc40000201000 */
[----:B------:R-:W-:-:S03]  /*0560*/  MOV R8, R5 ;  /* 0x0000000500087202 */ /* 0x000fc60000000f00 */
[----:B------:R-:W-:Y:S02]  /*0570*/  FFMA R25, R23, R16, 1.1641532182693481445e-10 ;  /* 0x2f00000017197423 */ /* 0x000fe40000000010 */
[----:B------:R1:W-:Y:S04]  /*0580*/  STG.E.64 desc[UR6][R2.64+0x10], R8 ;  /* 0x0000100802007986 */ /* 0x0003e8000c101b06 */
[----:B------:R2:W-:Y:S04]  /*0590*/  STG.E desc[UR6][R10.64], R25 ;  /* 0x000000190a007986 */ /* 0x0005e8000c101906 */
[----:B------:R-:W3:Y:S04]  /*05a0*/  LDG.E.64 R22, desc[UR6][R2.64] ;  /* 0x0000000602167981 */ /* 0x000ee8000c1e1b00 */
[----:B------:R-:W4:Y:S04]  /*05b0*/  LDG.E.64 R4, desc[UR6][R2.64+0x10] ;  /* 0x0000100602047981 */ /* 0x000f28000c1e1b00 */
[----:B------:R-:W5:Y:S01]  /*05c0*/  LDG.E.64 R6, desc[UR6][R2.64+0x8] ;  /* 0x0000080602067981 */ /* 0x000f62000c1e1b00 */
[----:B------:R-:W-:-:S02]  /*05d0*/  VIADD R15, R15, 0x4 ;  /* 0x000000040f0f7836 */ /* 0x000fc40000000000 */
[----:B------:R-:W-:-:S03]  /*05e0*/  VIADD R14, R14, 0x4 ;  /* 0x000000040e0e7836 */ /* 0x000fc60000000000 */
[----:B------:R-:W-:Y:S02]  /*05f0*/  ISETP.NE.AND P1, PT, R15, RZ, PT ;  /* 0x000000ff0f00720c */ /* 0x000fe40003f25270 */
[----:B---3--:R-:W-:Y:S01]  /*0600*/  SHF.R.U32.HI R24, RZ, 0x2, R23 ;  /* 0x00000002ff187819 */ /* 0x008fe20000011617 */
[----:B------:R-:W-:-:S03]  /*0610*/  VIADD R22, R22, 0x587c5 ;  /* 0x000587c516167836 */ /* 0x000fc60000000000 */
[----:B------:R-:W-:Y:S01]  /*0620*/  LOP3.LUT R24, R24, R23, RZ, 0x3c, !PT ;  /* 0x0000001718187212 */ /* 0x000fe200078e3cff */
[----:B----4-:R-:W-:Y:S01]  /*0630*/  IMAD.SHL.U32 R23, R5, 0x10, RZ ;  /* 0x0000001005177824 */ /* 0x010fe200078e00ff */
[----:B0-----:R-:W-:Y:S02]  /*0640*/  MOV R19, R4 ;  /* 0x0000000400137202 */ /* 0x001fe40000000f00 */
[----:B------:R-:W-:Y:S01]  /*0650*/  SHF.L.U32 R26, R24, 0x1, RZ ;  /* 0x00000001181a7819 */ /* 0x000fe200000006ff */
[----:B-----5:R-:W-:-:S03]  /*0660*/  IMAD.MOV.U32 R18, RZ, RZ, R7 ;  /* 0x000000ffff127224 */ /* 0x020fc600078e0007 */
[----:B------:R-:W-:Y:S02]  /*0670*/  LOP3.LUT R26, R24, R26, R23, 0x96, !PT ;  /* 0x0000001a181a7212 */ /* 0x000fe400078e9617 */
[----:B------:R-:W-:Y:S01]  /*0680*/  MOV R23, R6 ;  /* 0x0000000600177202 */ /* 0x000fe20000000f00 */
[----:B------:R2:W-:Y:S01]  /*0690*/  STG.E.64 desc[UR6][R2.64+0x8], R18 ;  /* 0x0000081202007986 */ /* 0x0005e2000c101b06 */
[----:B-1----:R-:W-:-:S03]  /*06a0*/  LOP3.LUT R9, R26, R5, RZ, 0x3c, !PT ;  /* 0x000000051a097212 */ /* 0x002fc600078e3cff */
[----:B------:R2:W-:Y:S02]  /*06b0*/  STG.E.64 desc[UR6][R2.64], R22 ;  /* 0x0000001602007986 */ /* 0x0005e4000c101b06 */
[----:B------:R-:W-:-:S05]  /*06c0*/  IMAD.IADD R8, R9, 0x1, R22 ;  /* 0x0000000109087824 */ /* 0x000fca00078e0216 */
[----:B------:R-:W-:Y:S01]  /*06d0*/  I2FP.F32.U32 R21, R8 ;  /* 0x0000000800157245 */ /* 0x000fe20000201000 */
[----:B------:R-:W-:-:S04]  /*06e0*/  IMAD.MOV.U32 R8, RZ, RZ, R5 ;  /* 0x000000ffff087224 */ /* 0x000fc800078e0005 */
[----:B------:R-:W-:Y:S01]  /*06f0*/  FFMA R21, R21, R16, 1.1641532182693481445e-10 ;  /* 0x2f00000015157423 */ /* 0x000fe20000000010 */
[----:B------:R2:W-:Y:S04]  /*0700*/  STG.E.64 desc[UR6][R2.64+0x10], R8 ;  /* 0x0000100802007986 */ /* 0x0005e8000c101b06 */
[----:B------:R2:W-:Y:S01]  /*0710*/  STG.E desc[UR6][R10.64+0x4], R21 ;  /* 0x000004150a007986 */ /* 0x0005e2000c101906 */
[----:B------:R-:W-:Y:S05]  /*0720*/  @P1 BRA `(.L_x_1) ;  /* 0xfffffff800901947 */ /* 0x000fea000383ffff */
.L_x_0:
[----:B------:R-:W-:Y:S05]  /*0730*/  @!P0 EXIT ;  /* 0x000000000000894d */ /* 0x000fea0003800000 */
[----:B------:R-:W-:Y:S02]  /*0740*/  ISETP.NE.AND P0, PT, R17, 0x1, PT ;  /* 0x000000011100780c */ /* 0x000fe40003f05270 */
[----:B------:R-:W-:-:S04]  /*0750*/  LOP3.LUT R0, R0, 0x1, RZ, 0xc0, !PT ;  /* 0x0000000100007812 */ /* 0x000fc800078ec0ff */
[----:B------:R-:W-:-:S07]  /*0760*/  ISETP.NE.U32.AND P1, PT, R0, 0x1, PT ;  /* 0x000000010000780c */ /* 0x000fce0003f25070 */
[----:B------:R-:W-:Y:S06]  /*0770*/  @!P0 BRA `(.L_x_2) ;  /* 0x0000000000bc8947 */ /* 0x000fec0003800000 */
[----:B--2---:R-:W2:Y:S01]  /*0780*/  LDG.E.64 R10, desc[UR6][R2.64] ;  /* 0x00000006020a7981 */ /* 0x004ea2000c1e1b00 */
[----:B------:R-:W0:Y:S03]  /*0790*/  LDC.64 R8, c[0x0][0x388] ;  /* 0x0000e200ff087b82 */ /* 0x000e260000000a00 */
[----:B------:R-:W3:Y:S04]  /*07a0*/  LDG.E.64 R4, desc[UR6][R2.64+0x10] ;  /* 0x0000100602047981 */ /* 0x000ee8000c1e1b00 */
[----:B------:R-:W4:Y:S01]  /*07b0*/  LDG.E.64 R6, desc[UR6][R2.64+0x8] ;  /* 0x0000080602067981 */ /* 0x000f22000c1e1b00 */
[----:B------:R-:W-:-:S05]  /*07c0*/  IADD3 R17, PT, PT, R12, R13, RZ ;  /* 0x0000000d0c117210 */ /* 0x000fca0007ffe0ff */
[----:B0-----:R-:W-:Y:S01]  /*07d0*/  IMAD.WIDE R8, R17, 0x4, R8 ;  /* 0x0000000411087825 */ /* 0x001fe200078e0208 */
[----:B--2---:R-:W-:-:S03]  /*07e0*/  SHF.R.U32.HI R0, RZ, 0x2, R11 ;  /* 0x00000002ff007819 */ /* 0x004fc6000001160b */
[----:B------:R-:W-:Y:S01]  /*07f0*/  VIADD R10, R10, 0x587c5 ;  /* 0x000587c50a0a7836 */ /* 0x000fe20000000000 */
[----:B------:R-:W-:Y:S02]  /*0800*/  LOP3.LUT R0, R0, R11, RZ, 0x3c, !PT ;  /* 0x0000000b00007212 */ /* 0x000fe400078e3cff */
[----:B---3--:R-:W-:Y:S02]  /*0810*/  SHF.L.U32 R11, R5, 0x4, RZ ;  /* 0x00000004050b7819 */ /* 0x008fe400000006ff */
[----:B------:R-:W-:Y:S01]  /*0820*/  MOV R23, R4 ;  /* 0x0000000400177202 */ /* 0x000fe20000000f00 */
[----:B------:R-:W-:Y:S02]  /*0830*/  IMAD.SHL.U32 R14, R0, 0x2, RZ ;  /* 0x00000002000e7824 */ /* 0x000fe400078e00ff */
[----:B----4-:R-:W-:-:S03]  /*0840*/  IMAD.MOV.U32 R22, RZ, RZ, R7 ;  /* 0x000000ffff167224 */ /* 0x010fc600078e0007 */
[----:B------:R-:W-:Y:S01]  /*0850*/  LOP3.LUT R14, R0, R14, R11, 0x96, !PT ;  /* 0x0000000e000e7212 */ /* 0x000fe200078e960b */
[----:B------:R-:W-:Y:S01]  /*0860*/  IMAD.MOV.U32 R0, RZ, RZ, 0x2f800000 ;  /* 0x2f800000ff007424 */ /* 0x000fe200078e00ff */
[----:B------:R-:W-:Y:S02]  /*0870*/  STG.E.64 desc[UR6][R2.64+0x8], R22 ;  /* 0x0000081602007986 */ /* 0x000fe4000c101b06 */
[----:B------:R-:W-:Y:S01]  /*0880*/  LOP3.LUT R15, R14, R5, RZ, 0x3c, !PT ;  /* 0x000000050e0f7212 */ /* 0x000fe200078e3cff */
[----:B------:R-:W-:-:S04]  /*0890*/  IMAD.MOV.U32 R14, RZ, RZ, R5 ;  /* 0x000000ffff0e7224 */ /* 0x000fc800078e0005 */
[----:B------:R-:W-:Y:S01]  /*08a0*/  IMAD.IADD R11, R15, 0x1, R10 ;  /* 0x000000010f0b7824 */ /* 0x000fe200078e020a */
[----:B------:R0:W-:Y:S04]  /*08b0*/  STG.E.64 desc[UR6][R2.64+0x10], R14 ;  /* 0x0000100e02007986 */ /* 0x0001e8000c101b06 */
[----:B------:R-:W-:Y:S02]  /*08c0*/  I2FP.F32.U32 R17, R11 ;  /* 0x0000000b00117245 */ /* 0x000fe40000201000 */
[----:B------:R-:W-:-:S03]  /*08d0*/  MOV R11, R6 ;  /* 0x00000006000b7202 */ /* 0x000fc60000000f00 */
[----:B------:R-:W-:Y:S02]  /*08e0*/  FFMA R17, R17, R0, 1.1641532182693481445e-10 ;  /* 0x2f00000011117423 */ /* 0x000fe40000000000 */
[----:B------:R1:W-:Y:S04]  /*08f0*/  STG.E.64 desc[UR6][R2.64], R10 ;  /* 0x0000000a02007986 */ /* 0x0003e8000c101b06 */
[----:B------:R3:W-:Y:S04]  /*0900*/  STG.E desc[UR6][R8.64], R17 ;  /* 0x0000001108007986 */ /* 0x0007e8000c101906 */
[----:B------:R-:W2:Y:S04]  /*0910*/  LDG.E.64 R18, desc[UR6][R2.64] ;  /* 0x0000000602127981 */ /* 0x000ea8000c1e1b00 */
[----:B------:R-:W4:Y:S04]  /*0920*/  LDG.E.64 R6, desc[UR6][R2.64+0x10] ;  /* 0x0000100602067981 */ /* 0x000f28000c1e1b00 */
[----:B------:R-:W5:Y:S01]  /*0930*/  LDG.E.64 R4, desc[UR6][R2.64+0x8] ;  /* 0x0000080602047981 */ /* 0x000f62000c1e1b00 */
[----:B------:R-:W-:-:S02]  /*0940*/  IADD3 R13, PT, PT, R13, 0x2, RZ ;  /* 0x000000020d0d7810 */ /* 0x000fc40007ffe0ff */
[----:B--2---:R-:W-:Y:S02]  /*0950*/  SHF.R.U32.HI R16, RZ, 0x2, R19 ;  /* 0x00000002ff107819 */ /* 0x004fe40000011613 */
[----:B------:R-:W-:Y:S02]  /*0960*/  IADD3 R18, PT, PT, R18, 0x587c5, RZ ;  /* 0x000587c512127810 */ /* 0x000fe40007ffe0ff */
[----:B------:R-:W-:Y:S01]  /*0970*/  LOP3.LUT R16, R16, R19, RZ, 0x3c, !PT ;  /* 0x0000001310107212 */ /* 0x000fe200078e3cff */
[----:B----4-:R-:W-:Y:S02]  /*0980*/  IMAD.SHL.U32 R19, R7, 0x10, RZ ;  /* 0x0000001007137824 */ /* 0x010fe400078e00ff */
[----:B0-----:R-:W-:Y:S02]  /*0990*/  IMAD.MOV.U32 R15, RZ, RZ, R6 ;  /* 0x000000ffff0f7224 */ /* 0x001fe400078e0006 */
[----:B------:R-:W-:Y:S02]  /*09a0*/  IMAD.SHL.U32 R20, R16, 0x2, RZ ;  /* 0x0000000210147824 */ /* 0x000fe400078e00ff */
[----:B-----5:R-:W-:-:S03]  /*09b0*/  IMAD.MOV.U32 R14, RZ, RZ, R5 ;  /* 0x000000ffff0e7224 */ /* 0x020fc600078e0005 */
[----:B------:R-:W-:Y:S01]  /*09c0*/  LOP3.LUT R20, R16, R20, R19, 0x96, !PT ;  /* 0x0000001410147212 */ /* 0x000fe200078e9613 */
[----:B------:R-:W-:Y:S01]  /*09d0*/  IMAD.MOV.U32 R19, RZ, RZ, R4 ;  /* 0x000000ffff137224 */ /* 0x000fe200078e0004 */
[----:B------:R3:W-:Y:S02]  /*09e0*/  STG.E.64 desc[UR6][R2.64+0x8], R14 ;  /* 0x0000080e02007986 */ /* 0x0007e4000c101b06 */
[-C--:B------:R-:W-:Y:S02]  /*09f0*/  LOP3.LUT R21, R20, R7.reuse, RZ, 0x3c, !PT ;  /* 0x0000000714157212 */ /* 0x080fe400078e3cff */
[----:B------:R-:W-:Y:S01]  /*0a00*/  MOV R20, R7 ;  /* 0x0000000700147202 */ /* 0x000fe20000000f00 */
[----:B------:R3:W-:Y:S02]  /*0a10*/  STG.E.64 desc[UR6][R2.64], R18 ;  /* 0x0000001202007986 */ /* 0x0007e4000c101b06 */
[----:B-1----:R-:W-:Y:S02]  /*0a20*/  IMAD.IADD R10, R21, 0x1, R18 ;  /* 0x00000001150a7824 */ /* 0x002fe400078e0212 */
[----:B------:R3:W-:Y:S03]  /*0a30*/  STG.E.64 desc[UR6][R2.64+0x10], R20 ;  /* 0x0000101402007986 */ /* 0x0007e6000c101b06 */
[----:B------:R-:W-:-:S05]  /*0a40*/  I2FP.F32.U32 R11, R10 ;  /* 0x0000000a000b7245 */ /* 0x000fca0000201000 */
[----:B------:R-:W-:-:S05]  /*0a50*/  FFMA R11, R11, R0, 1.1641532182693481445e-10 ;  /* 0x2f0000000b0b7423 */ /* 0x000fca0000000000 */
[----:B------:R3:W-:Y:S02]  /*0a60*/  STG.E desc[UR6][R8.64+0x4], R11 ;  /* 0x0000040b08007986 */ /* 0x0007e4000c101906 */
.L_x_2:
[----:B------:R-:W-:Y:S05]  /*0a70*/  @P1 EXIT ;  /* 0x000000000000194d */ /* 0x000fea0003800000 */
[----:B--23--:R-:W2:Y:S01]  /*0a80*/  LDG.E.64 R10, desc[UR6][R2.64] ;  /* 0x00000006020a7981 */ /* 0x00cea2000c1e1b00 */
[----:B------:R-:W0:Y:S03]  /*0a90*/  LDC.64 R8, c[0x0][0x388] ;  /* 0x0000e200ff087b82 */ /* 0x000e260000000a00 */
[----:B------:R-:W3:Y:S04]  /*0aa0*/  LDG.E.64 R4, desc[UR6][R2.64+0x10] ;  /* 0x0000100602047981 */ /* 0x000ee8000c1e1b00 */
[----:B------:R-:W4:Y:S01]  /*0ab0*/  LDG.E.64 R6, desc[UR6][R2.64+0x8] ;  /* 0x0000080602067981 */ /* 0x000f22000c1e1b00 */
[----:B------:R-:W-:-:S05]  /*0ac0*/  IADD3 R17, PT, PT, R12, R13, RZ ;  /* 0x0000000d0c117210 */ /* 0x000fca0007ffe0ff */
[----:B0-----:R-:W-:Y:S01]  /*0ad0*/  IMAD.WIDE R8, R17, 0x4, R8 ;  /* 0x0000000411087825 */ /* 0x001fe200078e0208 */
[----:B--2---:R-:W-:Y:S02]  /*0ae0*/  SHF.R.U32.HI R0, RZ, 0x2, R11 ;  /* 0x00000002ff007819 */ /* 0x004fe4000001160b */
[----:B------:R-:W-:Y:S02]  /*0af0*/  IADD3 R10, PT, PT, R10, 0x587c5, RZ ;  /* 0x000587c50a0a7810 */ /* 0x000fe40007ffe0ff */
[----:B------:R-:W-:Y:S01]  /*0b00*/  LOP3.LUT R0, R0, R11, RZ, 0x3c, !PT ;  /* 0x0000000b00007212 */ /* 0x000fe200078e3cff */
[----:B---3--:R-:W-:Y:S02]  /*0b10*/  IMAD.SHL.U32 R11, R5, 0x10, RZ ;  /* 0x00000010050b7824 */ /* 0x008fe400078e00ff */
[----:B------:R-:W-:Y:S01]  /*0b20*/  IMAD.MOV.U32 R19, RZ, RZ, R4 ;  /* 0x000000ffff137224 */ /* 0x000fe200078e0004 */
[----:B----4-:R-:W-:Y:S01]  /*0b30*/  MOV R18, R7 ;  /* 0x0000000700127202 */ /* 0x010fe20000000f00 */
[----:B------:R-:W-:-:S04]  /*0b40*/  IMAD.SHL.U32 R14, R0, 0x2, RZ ;  /* 0x00000002000e7824 */ /* 0x000fc800078e00ff */
[----:B------:R-:W-:Y:S01]  /*0b50*/  STG.E.64 desc[UR6][R2.64+0x8], R18 ;  /* 0x0000081202007986 */ /* 0x000fe2000c101b06 */
[----:B------:R-:W-:Y:S01]  /*0b60*/  LOP3.LUT R14, R0, R14, R11, 0x96, !PT ;  /* 0x0000000e000e7212 */ /* 0x000fe200078e960b */
[----:B------:R-:W-:-:S03]  /*0b70*/  IMAD.MOV.U32 R11, RZ, RZ, 0x2f800000 ;  /* 0x2f800000ff0b7424 */ /* 0x000fc600078e00ff */
[----:B------:R-:W-:Y:S01]  /*0b80*/  LOP3.LUT R15, R14, R5, RZ, 0x3c, !PT ;  /* 0x000000050e0f7212 */ /* 0x000fe200078e3cff */
[----:B------:R-:W-:-:S04]  /*0b90*/  IMAD.MOV.U32 R14, RZ, RZ, R5 ;  /* 0x000000ffff0e7224 */ /* 0x000fc800078e0005 */
[----:B------:R-:W-:Y:S01]  /*0ba0*/  IMAD.IADD R0, R15, 0x1, R10 ;  /* 0x000000010f007824 */ /* 0x000fe200078e020a */
[----:B------:R-:W-:Y:S04]  /*0bb0*/  STG.E.64 desc[UR6][R2.64+0x10], R14 ;  /* 0x0000100e02007986 */ /* 0x000fe8000c101b06 */
[----:B------:R-:W-:-:S05]  /*0bc0*/  I2FP.F32.U32 R0, R0 ;  /* 0x0000000000007245 */ /* 0x000fca0000201000 */
[----:B------:R-:W-:Y:S01]  /*0bd0*/  FFMA R13, R0, R11, 1.1641532182693481445e-10 ;  /* 0x2f000000000d7423 */ /* 0x000fe2000000000b */
[----:B------:R-:W-:-:S05]  /*0be0*/  IMAD.MOV.U32 R11, RZ, RZ, R6 ;  /* 0x000000ffff0b7224 */ /* 0x000fca00078e0006 */
[----:B------:R-:W-:Y:S04]  /*0bf0*/  STG.E.64 desc[UR6][R2.64], R10 ;  /* 0x0000000a02007986 */ /* 0x000fe8000c101b06 */
[----:B------:R-:W-:Y:S01]  /*0c00*/  STG.E desc[UR6][R8.64], R13 ;  /* 0x0000000d08007986 */ /* 0x000fe2000c101906 */
[----:B------:R-:W-:Y:S05]  /*0c10*/  EXIT ;  /* 0x000000000000794d */ /* 0x000fea0003800000 */
.L_x_3:
[----:B------:R-:W-:-:S00]  /*0c20*/  BRA `(.L_x_3) ;  /* 0xfffffffc00fc7947 */ /* 0x000fc0000383ffff */
[----:B------:R-:W-:-:S00]  /*0c30*/  NOP ;  /* 0x0000000000007918 */ /* 0x000fc00000000000 */
        /* <DEDUP_REMOVED lines=12> */
.L_x_13:


//--------------------- .text._Z10initRandomjP17curandStateXORWOW --------------------------
	.section	.text._Z10initRandomjP17curandStateXORWOW,"ax",@progbits
	.align	128
        .global         _Z10initRandomjP17curandStateXORWOW
        .type           _Z10initRandomjP17curandStateXORWOW,@function
        .size           _Z10initRandomjP17curandStateXORWOW,(.L_x_14 - _Z10initRandomjP17curandStateXORWOW)
        .other          _Z10initRandomjP17curandStateXORWOW,@"STO_CUDA_ENTRY STV_DEFAULT"
_Z10initRandomjP17curandStateXORWOW:
.text._Z10initRandomjP17curandStateXORWOW:
[----:B------:R-:W-:Y:S01]  /*0000*/  LDC R1, c[0x0][0x37c] ;  /* 0x0000df00ff017b82 */ /* 0x000fe20000000800 */
[----:B------:R-:W0:Y:S07]  /*0010*/  S2R R13, SR_CTAID.X ;  /* 0x00000000000d7919 */ /* 0x000e2e0000002500 */
[----:B------:R-:W1:Y:S01]  /*0020*/  LDC R0, c[0x0][0x380] ;  /* 0x0000e000ff007b82 */ /* 0x000e620000000800 */
[----:B------:R-:W0:Y:S01]  /*0030*/  LDCU UR6, c[0x0][0x360] ;  /* 0x00006c00ff0677ac */ /* 0x000e220008000800 */
[----:B------:R-:W-:Y:S01]  /*0040*/  IMAD.MOV.U32 R5, RZ, RZ, -0x75bd8fc ;  /* 0xf8a42704ff057424 */ /* 0x000fe200078e00ff */
[----:B------:R-:W0:Y:S01]  /*0050*/  S2R R2, SR_TID.X ;  /* 0x0000000000027919 */ /* 0x000e220000002100 */
[----:B------:R-:W-:Y:S01]  /*0060*/  IMAD.MOV.U32 R8, RZ, RZ, -0x23270784 ;  /* 0xdcd8f87cff087424 */ /* 0x000fe200078e00ff */
[----:B------:R-:W2:Y:S01]  /*0070*/  LDCU.64 UR4, c[0x0][0x358] ;  /* 0x00006b00ff0477ac */ /* 0x000ea20008000a00 */
[----:B------:R-:W-:Y:S02]  /*0080*/  BSSY.RECONVERGENT B0, `(.L_x_4) ;  /* 0x00000df000007945 */ /* 0x000fe40003800200 */
[----:B------:R-:W3:Y:S01]  /*0090*/  LDC.64 R6, c[0x0][0x388] ;  /* 0x0000e200ff067b82 */ /* 0x000ee20000000a00 */
[----:B-1----:R-:W-:-:S05]  /*00a0*/  LOP3.LUT R0, R0, 0xaad26b49, RZ, 0x3c, !PT ;  /* 0xaad26b4900007812 */ /* 0x002fca00078e3cff */
[----:B------:R-:W-:-:S04]  /*00b0*/  IMAD R0, R0, 0x4182bed5, RZ ;  /* 0x4182bed500007824 */ /* 0x000fc800078e02ff */
[C---:B------:R-:W-:Y:S01]  /*00c0*/  VIADD R3, R0.reuse, 0x75bcd15 ;  /* 0x075bcd1500037836 */ /* 0x040fe20000000000 */
[C---:B------:R-:W-:Y:S01]  /*00d0*/  LOP3.LUT R4, R0.reuse, 0x159a55e5, RZ, 0x3c, !PT ;  /* 0x159a55e500047812 */ /* 0x040fe200078e3cff */
[----:B0-----:R-:W-:Y:S02]  /*00e0*/  IMAD R13, R13, UR6, R2 ;  /* 0x000000060d0d7c24 */ /* 0x001fe4000f8e0202 */
[----:B------:R-:W-:Y:S02]  /*00f0*/  VIADD R2, R0, 0xd9f6dc18 ;  /* 0xd9f6dc1800027836 */ /* 0x000fe40000000000 */
[C---:B---3--:R-:W-:Y:S01]  /*0100*/  IMAD.WIDE R6, R13.reuse, 0x30, R6 ;  /* 0x000000300d067825 */ /* 0x048fe200078e0206 */
[----:B------:R-:W-:-:S03]  /*0110*/  ISETP.NE.AND P0, PT, R13, RZ, PT ;  /* 0x000000ff0d00720c */ /* 0x000fc60003f05270 */
[----:B------:R-:W-:Y:S01]  /*0120*/  VIADD R9, R0, 0x583f19 ;  /* 0x00583f1900097836 */ /* 0x000fe20000000000 */
[----:B--2---:R0:W-:Y:S04]  /*0130*/  STG.E.64 desc[UR4][R6.64], R2 ;  /* 0x0000000206007986 */ /* 0x0041e8000c101b04 */
[----:B------:R0:W-:Y:S04]  /*0140*/  STG.E.64 desc[UR4][R6.64+0x8], R4 ;  /* 0x0000080406007986 */ /* 0x0001e8000c101b04 */
[----:B------:R0:W-:Y:S01]  /*0150*/  STG.E.64 desc[UR4][R6.64+0x10], R8 ;  /* 0x0000100806007986 */ /* 0x0001e2000c101b04 */
[----:B------:R-:W-:Y:S05]  /*0160*/  @!P0 BRA `(.L_x_5) ;  /* 0x0000000c00408947 */ /* 0x000fea0003800000 */
[----:B------:R-:W-:Y:S01]  /*0170*/  SHF.R.S32.HI R0, RZ, 0x1f, R13 ;  /* 0x0000001fff007819 */ /* 0x000fe2000001140d */
[----:B------:R-:W-:-:S07]  /*0180*/  IMAD.MOV.U32 R12, RZ, RZ, RZ ;  /* 0x000000ffff0c7224 */ /* 0x000fce00078e00ff */
.L_x_11:
[----:B0-----:R-:W-:Y:S01]  /*0190*/  LOP3.LUT R2, R13, 0x3, RZ, 0xc0, !PT ;  /* 0x000000030d027812 */ /* 0x001fe200078ec0ff */
[----:B------:R-:W-:Y:S03]  /*01a0*/  BSSY.RECONVERGENT B1, `(.L_x_6) ;  /* 0x00000c6000017945 */ /* 0x000fe60003800200 */
[----:B------:R-:W-:-:S04]  /*01b0*/  ISETP.NE.U32.AND P0, PT, R2, RZ, PT ;  /* 0x000000ff0200720c */ /* 0x000fc80003f05070 */
[----:B------:R-:W-:-:S13]  /*01c0*/  ISETP.NE.AND.EX P0, PT, RZ, RZ, PT, P0 ;  /* 0x000000ffff00720c */ /* 0x000fda0003f05300 */
[----:B------:R-:W-:Y:S05]  /*01d0*/  @!P0 BRA `(.L_x_7) ;  /* 0x0000000c00088947 */ /* 0x000fea0003800000 */
[----:B------:R-:W0:Y:S01]  /*01e0*/  LDC.64 R8, c[0x4][RZ] ;  /* 0x01000000ff087b82 */ /* 0x000e220000000a00 */
[----:B------:R-:W-:Y:S02]  /*01f0*/  IMAD.MOV.U32 R14, RZ, RZ, RZ ;  /* 0x000000ffff0e7224 */ /* 0x000fe400078e00ff */
[----:B0-----:R-:W-:-:S07]  /*0200*/  IMAD.WIDE.U32 R8, R12, 0xc80, R8 ;  /* 0x00000c800c087825 */ /* 0x001fce00078e0008 */
.L_x_10:
[----:B0-----:R-:W-:Y:S01]  /*0210*/  IMAD.MOV.U32 R15, RZ, RZ, RZ ;  /* 0x000000ffff0f7224 */ /* 0x001fe200078e00ff */
[----:B------:R-:W-:Y:S01]  /*0220*/  CS2R R2, SRZ ;  /* 0x0000000000027805 */ /* 0x000fe2000001ff00 */
[----:B------:R-:W-:Y:S01]  /*0230*/  IMAD.MOV.U32 R17, RZ, RZ, RZ ;  /* 0x000000ffff117224 */ /* 0x000fe200078e00ff */
[----:B------:R-:W-:-:S07]  /*0240*/  CS2R R4, SRZ ;  /* 0x0000000000047805 */ /* 0x000fce000001ff00 */
.L_x_9:
[----:B------:R-:W-:-:S05]  /*0250*/  IMAD.WIDE.U32 R10, R17, 0x4, R6 ;  /* 0x00000004110a7825 */ /* 0x000fca00078e0006 */
[----:B------:R0:W5:Y:S01]  /*0260*/  LDG.E R16, desc[UR4][R10.64+0x4] ;  /* 0x000004040a107981 */ /* 0x000162000c1e1900 */
[----:B------:R-:W-:-:S07]  /*0270*/  IMAD.MOV.U32 R19, RZ, RZ, RZ ;  /* 0x000000ffff137224 */ /* 0x000fce00078e00ff */
.L_x_8:
[----:B-----5:R-:W-:Y:S01]  /*0280*/  SHF.R.U32.HI R24, RZ, R19, R16 ;  /* 0x00000013ff187219 */ /* 0x020fe20000011610 */
[----:B0-----:R-:W-:-:S03]  /*0290*/  IMAD.SHL.U32 R10, R17, 0x20, RZ ;  /* 0x00000020110a7824 */ /* 0x001fc600078e00ff */
[----:B------:R-:W-:Y:S01]  /*02a0*/  LOP3.LUT R11, R24, 0x1, RZ, 0xc0, !PT ;  /* 0x00000001180b7812 */ /* 0x000fe200078ec0ff */
[----:B------:R-:W-:-:S03]  /*02b0*/  IMAD.IADD R10, R10, 0x1, R19 ;  /* 0x000000010a0a7824 */ /* 0x000fc600078e0213 */
[----:B------:R-:W-:Y:S01]  /*02c0*/  ISETP.NE.U32.AND P0, PT, R11, 0x1, PT ;  /* 0x000000010b00780c */ /* 0x000fe20003f05070 */
[----:B------:R-:W-:-:S03]  /*02d0*/  IMAD R11, R10, 0x5, RZ ;  /* 0x000000050a0b7824 */ /* 0x000fc600078e02ff */
[----:B------:R-:W-:Y:S01]  /*02e0*/  R2P PR, R24, 0x7e ;  /* 0x0000007e18007804 */ /* 0x000fe20000000000 */
[----:B------:R-:W-:-:S08]  /*02f0*/  IMAD.WIDE.U32 R10, R11, 0x4, R8 ;  /* 0x000000040b0a7825 */ /* 0x000fd000078e0008 */
[----:B------:R-:W2:Y:S04]  /*0300*/  @!P0 LDG.E R18, desc[UR4][R10.64] ;  /* 0x000000040a128981 */ /* 0x000ea8000c1e1900 */
[----:B------:R-:W3:Y:S04]  /*0310*/  @!P0 LDG.E R20, desc[UR4][R10.64+0x10] ;  /* 0x000010040a148981 */ /* 0x000ee8000c1e1900 */
[----:B------:R-:W4:Y:S04]  /*0320*/  @P1 LDG.E R22, desc[UR4][R10.64+0x14] ;  /* 0x000014040a161981 */ /* 0x000f28000c1e1900 */
[----:B------:R-:W4:Y:S04]  /*0330*/  @P2 LDG.E R26, desc[UR4][R10.64+0x28] ;  /* 0x000028040a1a2981 */ /* 0x000f28000c1e1900 */
[----:B------:R-:W4:Y:S04]  /*0340*/  @!P0 LDG.E R21, desc[UR4][R10.64+0x4] ;  /* 0x000004040a158981 */ /* 0x000f28000c1e1900 */
[----:B------:R-:W4:Y:S04]  /*0350*/  @!P0 LDG.E R23, desc[UR4][R10.64+0xc] ;  /* 0x00000c040a178981 */ /* 0x000f28000c1e1900 */
[----:B------:R-:W4:Y:S04]  /*0360*/  @P1 LDG.E R25, desc[UR4][R10.64+0x18] ;  /* 0x000018040a191981 */ /* 0x000f28000c1e1900 */
[----:B------:R-:W4:Y:S04]  /*0370*/  @P3 LDG.E R28, desc[UR4][R10.64+0x3c] ;  /* 0x00003c040a1c3981 */ /* 0x000f28000c1e1900 */
[----:B------:R-:W4:Y:S01]  /*0380*/  @P6 LDG.E R27, desc[UR4][R10.64+0x7c] ;  /* 0x00007c040a1b6981 */ /* 0x000f22000c1e1900 */
[----:B--2---:R-:W-:-:S03]  /*0390*/  @!P0 LOP3.LUT R15, R15, R18, RZ, 0x3c, !PT ;  /* 0x000000120f0f8212 */ /* 0x004fc600078e3cff */
[----:B------:R-:W2:Y:S01]  /*03a0*/  @!P0 LDG.E R18, desc[UR4][R10.64+0x8] ;  /* 0x000008040a128981 */ /* 0x000ea2000c1e1900 */
[----:B---3--:R-:W-:-:S03]  /*03b0*/  @!P0 LOP3.LUT R3, R3, R20, RZ, 0x3c, !PT ;  /* 0x0000001403038212 */ /* 0x008fc600078e3cff */
[----:B------:R-:W3:Y:S01]  /*03c0*/  @P1 LDG.E R20, desc[UR4][R10.64+0x24] ;  /* 0x000024040a141981 */ /* 0x000ee2000c1e1900 */
[----:B----4-:R-:W-:-:S03]  /*03d0*/  @P1 LOP3.LUT R15, R15, R22, RZ, 0x3c, !PT ;  /* 0x000000160f0f1212 */ /* 0x010fc600078e3cff */
[----:B------:R-:W4:Y:S01]  /*03e0*/  @P2 LDG.E R22, desc[UR4][R10.64+0x38] ;  /* 0x000038040a162981 */ /* 0x000f22000c1e1900 */
[----:B------:R-:W-:-:S03]  /*03f0*/  @P2 LOP3.LUT R15, R15, R26, RZ, 0x3c, !PT ;  /* 0x0000001a0f0f2212 */ /* 0x000fc600078e3cff */
[----:B------:R-:W4:Y:S01]  /*0400*/  @P4 LDG.E R26, desc[UR4][R10.64+0x50] ;  /* 0x000050040a1a4981 */ /* 0x000f22000c1e1900 */
[----:B------:R-:W-:-:S03]  /*0410*/  @!P0 LOP3.LUT R4, R4, R21, RZ, 0x3c, !PT ;  /* 0x0000001504048212 */ /* 0x000fc600078e3cff */
[----:B------:R-:W4:Y:S01]  /*0420*/  @P1 LDG.E R21, desc[UR4][R10.64+0x20] ;  /* 0x000020040a151981 */ /* 0x000f22000c1e1900 */
[----:B------:R-:W-:-:S03]  /*0430*/  @!P0 LOP3.LUT R2, R2, R23, RZ, 0x3c, !PT ;  /* 0x0000001702028212 */ /* 0x000fc600078e3cff */
[----:B------:R-:W4:Y:S01]  /*0440*/  @P2 LDG.E R23, desc[UR4][R10.64+0x2c] ;  /* 0x00002c040a172981 */ /* 0x000f22000c1e1900 */
[----:B------:R-:W-:-:S03]  /*0450*/  @P1 LOP3.LUT R4, R4, R25, RZ, 0x3c, !PT ;  /* 0x0000001904041212 */ /* 0x000fc600078e3cff */
[----:B------:R-:W4:Y:S01]  /*0460*/  @P2 LDG.E R25, desc[UR4][R10.64+0x34] ;  /* 0x000034040a192981 */ /* 0x000f22000c1e1900 */
[----:B--2---:R-:W-:-:S03]  /*0470*/  @!P0 LOP3.LUT R5, R5, R18, RZ, 0x3c, !PT ;  /* 0x0000001205058212 */ /* 0x004fc600078e3cff */
[----:B------:R-:W2:Y:S01]  /*0480*/  @P1 LDG.E R18, desc[UR4][R10.64+0x1c] ;  /* 0x00001c040a121981 */ /* 0x000ea2000c1e1900 */
[----:B---3--:R-:W-:-:S03]  /*0490*/  @P1 LOP3.LUT R3, R3, R20, RZ, 0x3c, !PT ;  /* 0x0000001403031212 */ /* 0x008fc600078e3cff */
[----:B------:R-:W3:Y:S01]  /*04a0*/  @P2 LDG.E R20, desc[UR4][R10.64+0x30] ;  /* 0x000030040a142981 */ /* 0x000ee2000c1e1900 */
[----:B----4-:R-:W-:-:S03]  /*04b0*/  @P2 LOP3.LUT R3, R3, R22, RZ, 0x3c, !PT ;  /* 0x0000001603032212 */ /* 0x010fc600078e3cff */
[----:B------:R-:W4:Y:S01]  /*04c0*/  @P3 LDG.E R22, desc[UR4][R10.64+0x4c] ;  /* 0x00004c040a163981 */ /* 0x000f22000c1e1900 */
[----:B------:R-:W-:-:S04]  /*04d0*/  @P3 LOP3.LUT R15, R15, R28, RZ, 0x3c, !PT ;  /* 0x0000001c0f0f3212 */ /* 0x000fc800078e3cff */
[----:B------:R-:W-:Y:S02]  /*04e0*/  @P4 LOP3.LUT R15, R15, R26, RZ, 0x3c, !PT ;  /* 0x0000001a0f0f4212 */ /* 0x000fe400078e3cff */
[----:B------:R-:W-:Y:S01]  /*04f0*/  @P1 LOP3.LUT R2, R2, R21, RZ, 0x3c, !PT ;  /* 0x0000001502021212 */ /* 0x000fe200078e3cff */
[----:B------:R-:W4:Y:S04]  /*0500*/  @P5 LDG.E R26, desc[UR4][R10.64+0x64] ;  /* 0x000064040a1a5981 */ /* 0x000f28000c1e1900 */
[----:B------:R-:W4:Y:S01]  /*0510*/  @P3 LDG.E R21, desc[UR4][R10.64+0x40] ;  /* 0x000040040a153981 */ /* 0x000f22000c1e1900 */
[----:B------:R-:W-:Y:S02]  /*0520*/  @P2 LOP3.LUT R4, R4, R23, RZ, 0x3c, !PT ;  /* 0x0000001704042212 */ /* 0x000fe400078e3cff */
[----:B------:R-:W-:Y:S01]  /*0530*/  @P2 LOP3.LUT R2, R2, R25, RZ, 0x3c, !PT ;  /* 0x0000001902022212 */ /* 0x000fe200078e3cff */
[----:B------:R-:W4:Y:S04]  /*0540*/  @P3 LDG.E R23, desc[UR4][R10.64+0x48] ;  /* 0x000048040a173981 */ /* 0x000f28000c1e1900 */
[----:B------:R-:W4:Y:S01]  /*0550*/  @P4 LDG.E R25, desc[UR4][R10.64+0x54] ;  /* 0x000054040a194981 */ /* 0x000f22000c1e1900 */
[----:B--2---:R-:W-:-:S03]  /*0560*/  @P1 LOP3.LUT R5, R5, R18, RZ, 0x3c, !PT ;  /* 0x0000001205051212 */ /* 0x004fc600078e3cff */
[----:B------:R-:W2:Y:S01]  /*0570*/  @P3 LDG.E R18, desc[UR4][R10.64+0x44] ;  /* 0x000044040a123981 */ /* 0x000ea2000c1e1900 */
[----:B---3--:R-:W-:-:S03]  /*0580*/  @P2 LOP3.LUT R5, R5, R20, RZ, 0x3c, !PT ;  /* 0x0000001405052212 */ /* 0x008fc600078e3cff */
[----:B------:R-:W3:Y:S01]  /*0590*/  @P4 LDG.E R20, desc[UR4][R10.64+0x58] ;  /* 0x000058040a144981 */ /* 0x000ee2000c1e1900 */
[----:B----4-:R-:W-:-:S03]  /*05a0*/  @P3 LOP3.LUT R3, R3, R22, RZ, 0x3c, !PT ;  /* 0x0000001603033212 */ /* 0x010fc600078e3cff */
[----:B------:R-:W4:Y:S01]  /*05b0*/  @P4 LDG.E R22, desc[UR4][R10.64+0x60] ;  /* 0x000060040a164981 */ /* 0x000f22000c1e1900 */
[----:B------:R-:W-:Y:S02]  /*05c0*/  LOP3.LUT P0, RZ, R24, 0x80, RZ, 0xc0, !PT ;  /* 0x0000008018ff7812 */ /* 0x000fe4000780c0ff */
[----:B------:R-:W-:Y:S02]  /*05d0*/  @P5 LOP3.LUT R15, R15, R26, RZ, 0x3c, !PT ;  /* 0x0000001a0f0f5212 */ /* 0x000fe400078e3cff */
[----:B------:R-:W4:Y:S01]  /*05e0*/  @P6 LDG.E R26, desc[UR4][R10.64+0x78] ;  /* 0x000078040a1a6981 */ /* 0x000f22000c1e1900 */
[----:B------:R-:W-:-:S03]  /*05f0*/  @P3 LOP3.LUT R4, R4, R21, RZ, 0x3c, !PT ;  /* 0x0000001504043212 */ /* 0x000fc600078e3cff */
[----:B------:R-:W4:Y:S01]  /*0600*/  @P4 LDG.E R21, desc[UR4][R10.64+0x5c] ;  /* 0x00005c040a154981 */ /* 0x000f22000c1e1900 */
[----:B------:R-:W-:-:S03]  /*0610*/  @P3 LOP3.LUT R2, R2, R23, RZ, 0x3c, !PT ;  /* 0x0000001702023212 */ /* 0x000fc600078e3cff */
[----:B------:R-:W4:Y:S01]  /*0620*/  @P5 LDG.E R23, desc[UR4][R10.64+0x68] ;  /* 0x000068040a175981 */ /* 0x000f22000c1e1900 */
[----:B------:R-:W-:-:S03]  /*0630*/  @P4 LOP3.LUT R4, R4, R25, RZ, 0x3c, !PT ;  /* 0x0000001904044212 */ /* 0x000fc600078e3cff */
[----:B------:R-:W4:Y:S01]  /*0640*/  @P5 LDG.E R25, desc[UR4][R10.64+0x70] ;  /* 0x000070040a195981 */ /* 0x000f22000c1e1900 */
[----:B--2---:R-:W-:-:S03]  /*0650*/  @P3 LOP3.LUT R5, R5, R18, RZ, 0x3c, !PT ;  /* 0x0000001205053212 */ /* 0x004fc600078e3cff */
[----:B------:R-:W2:Y:S01]  /*0660*/  @P5 LDG.E R18, desc[UR4][R10.64+0x6c] ;  /* 0x00006c040a125981 */ /* 0x000ea2000c1e1900 */
[----:B---3--:R-:W-:-:S03]  /*0670*/  @P4 LOP3.LUT R5, R5, R20, RZ, 0x3c, !PT ;  /* 0x0000001405054212 */ /* 0x008fc600078e3cff */
[----:B------:R-:W3:Y:S01]  /*0680*/  @P5 LDG.E R20, desc[UR4][R10.64+0x74] ;  /* 0x000074040a145981 */ /* 0x000ee2000c1e1900 */
[----:B----4-:R-:W-:-:S03]  /*0690*/  @P4 LOP3.LUT R3, R3, R22, RZ, 0x3c, !PT ;  /* 0x0000001603034212 */ /* 0x010fc600078e3cff */
[----:B------:R-:W4:Y:S01]  /*06a0*/  @P0 LDG.E R22, desc[UR4][R10.64+0x8c] ;  /* 0x00008c040a160981 */ /* 0x000f22000c1e1900 */
[----:B------:R-:W-:-:S03]  /*06b0*/  @P6 LOP3.LUT R15, R15, R26, RZ, 0x3c, !PT ;  /* 0x0000001a0f0f6212 */ /* 0x000fc600078e3cff */
        /* <DEDUP_REMOVED lines=13> */
[----:B------:R-:W-:Y:S02]  /*0790*/  @P6 LOP3.LUT R4, R4, R27, RZ, 0x3c, !PT ;  /* 0x0000001b04046212 */ /* 0x000fe400078e3cff */
[----:B------:R-:W-:Y:S02]  /*07a0*/  @P6 LOP3.LUT R2, R2, R21, RZ, 0x3c, !PT ;  /* 0x0000001502026212 */ /* 0x000fe400078e3cff */
[----:B------:R-:W-:Y:S02]  /*07b0*/  @P0 LOP3.LUT R4, R4, R23, RZ, 0x3c, !PT ;  /* 0x0000001704040212 */ /* 0x000fe400078e3cff */
[----:B------:R-:W-:Y:S02]  /*07c0*/  @P0 LOP3.LUT R2, R2, R25, RZ, 0x3c, !PT ;  /* 0x0000001902020212 */ /* 0x000fe400078e3cff */
[----:B--2---:R-:W-:Y:S02]  /*07d0*/  @P6 LOP3.LUT R5, R5, R18, RZ, 0x3c, !PT ;  /* 0x0000001205056212 */ /* 0x004fe400078e3cff */
[----:B---3--:R-:W-:-:S02]  /*07e0*/  @P6 LOP3.LUT R3, R3, R20, RZ, 0x3c, !PT ;  /* 0x0000001403036212 */ /* 0x008fc400078e3cff */
[----:B----4-:R-:W-:Y:S02]  /*07f0*/  @P0 LOP3.LUT R5, R5, R22, RZ, 0x3c, !PT ;  /* 0x0000001605050212 */ /* 0x010fe400078e3cff */
[----:B------:R-:W-:Y:S02]  /*0800*/  @P0 LOP3.LUT R3, R3, R26, RZ, 0x3c, !PT ;  /* 0x0000001a03030212 */ /* 0x000fe400078e3cff */
[----:B------:R-:W-:-:S13]  /*0810*/  R2P PR, R24.B1, 0x7f ;  /* 0x0000007f18007804 */ /* 0x000fda0000001000 */
[----:B------:R-:W2:Y:S04]  /*0820*/  @P0 LDG.E R18, desc[UR4][R10.64+0xa0] ;  /* 0x0000a0040a120981 */ /* 0x000ea8000c1e1900 */
[----:B------:R-:W3:Y:S04]  /*0830*/  @P1 LDG.E R22, desc[UR4][R10.64+0xb4] ;  /* 0x0000b4040a161981 */ /* 0x000ee8000c1e1900 */
[----:B------:R-:W4:Y:S04]  /*0840*/  @P2 LDG.E R26, desc[UR4][R10.64+0xc8] ;  /* 0x0000c8040a1a2981 */ /* 0x000f28000c1e1900 */
[----:B------:R-:W4:Y:S04]  /*0850*/  @P3 LDG.E R28, desc[UR4][R10.64+0xdc] ;  /* 0x0000dc040a1c3981 */ /* 0x000f28000c1e1900 */
[----:B------:R-:W4:Y:S04]  /*0860*/  @P0 LDG.E R23, desc[UR4][R10.64+0xa4] ;  /* 0x0000a4040a170981 */ /* 0x000f28000c1e1900 */
[----:B------:R-:W4:Y:S04]  /*0870*/  @P0 LDG.E R20, desc[UR4][R10.64+0xa8] ;  /* 0x0000a8040a140981 */ /* 0x000f28000c1e1900 */
[----:B------:R-:W4:Y:S04]  /*0880*/  @P4 LDG.E R25, desc[UR4][R10.64+0xf0] ;  /* 0x0000f0040a194981 */ /* 0x000f28000c1e1900 */
        /* <DEDUP_REMOVED lines=21> */
[----:B------:R-:W-:Y:S02]  /*09e0*/  LOP3.LUT P0, RZ, R24, 0x8000, RZ, 0xc0, !PT ;  /* 0x0000800018ff7812 */ /* 0x000fe4000780c0ff */
[----:B----4-:R-:W-:Y:S01]  /*09f0*/  @P5 LOP3.LUT R15, R15, R26, RZ, 0x3c, !PT ;  /* 0x0000001a0f0f5212 */ /* 0x010fe200078e3cff */
[----:B------:R-:W4:Y:S04]  /*0a00*/  @P3 LDG.E R24, desc[UR4][R10.64+0xe4] ;  /* 0x0000e4040a183981 */ /* 0x000f28000c1e1900 */
[----:B------:R-:W2:Y:S01]  /*0a10*/  @P6 LDG.E R26, desc[UR4][R10.64+0x118] ;  /* 0x000118040a1a6981 */ /* 0x000ea2000c1e1900 */
        /* <DEDUP_REMOVED lines=8> */
[----:B---3--:R-:W-:-:S03]  /*0aa0*/  @P2 LOP3.LUT R3, R3, R22, RZ, 0x3c, !PT ;  /* 0x0000001603032212 */ /* 0x008fc600078e3cff */
[----:B------:R-:W3:Y:S01]  /*0ab0*/  @P4 LDG.E R22, desc[UR4][R10.64+0x100] ;  /* 0x000100040a164981 */ /* 0x000ee2000c1e1900 */
[----:B--2---:R-:W-:-:S03]  /*0ac0*/  @P6 LOP3.LUT R15, R15, R26, RZ, 0x3c, !PT ;  /* 0x0000001a0f0f6212 */ /* 0x004fc600078e3cff */
[----:B------:R-:W2:Y:S01]  /*0ad0*/  @P0 LDG.E R26, desc[UR4][R10.64+0x12c] ;  /* 0x00012c040a1a0981 */ /* 0x000ea2000c1e1900 */
[----:B----4-:R-:W-:-:S03]  /*0ae0*/  @P2 LOP3.LUT R2, R2, R23, RZ, 0x3c, !PT ;  /* 0x0000001702022212 */ /* 0x010fc600078e3cff */
[----:B------:R-:W4:Y:S01]  /*0af0*/  @P4 LDG.E R23, desc[UR4][R10.64+0xfc] ;  /* 0x0000fc040a174981 */ /* 0x000f22000c1e1900 */
[----:B------:R-:W-:-:S03]  /*0b00*/  @P2 LOP3.LUT R5, R5, R20, RZ, 0x3c, !PT ;  /* 0x0000001405052212 */ /* 0x000fc600078e3cff */
[----:B------:R-:W4:Y:S01]  /*0b10*/  @P4 LDG.E R20, desc[UR4][R10.64+0xf8] ;  /* 0x0000f8040a144981 */ /* 0x000f22000c1e1900 */
[----:B------:R-:W-:Y:S02]  /*0b20*/  @P3 LOP3.LUT R2, R2, R27, RZ, 0x3c, !PT ;  /* 0x0000001b02023212 */ /* 0x000fe400078e3cff */
[----:B------:R-:W-:Y:S01]  /*0b30*/  @P3 LOP3.LUT R4, R4, R25, RZ, 0x3c, !PT ;  /* 0x0000001904043212 */ /* 0x000fe200078e3cff */
[----:B------:R-:W4:Y:S01]  /*0b40*/  @P5 LDG.E R27, desc[UR4][R10.64+0x110] ;  /* 0x000110040a1b5981 */ /* 0x000f22000c1e1900 */
[----:B------:R-:W-:-:S03]  /*0b50*/  @P3 LOP3.LUT R5, R5, R24, RZ, 0x3c, !PT ;  /* 0x0000001805053212 */ /* 0x000fc600078e3cff */
[----:B------:R-:W4:Y:S04]  /*0b60*/  @P5 LDG.E R25, desc[UR4][R10.64+0x108] ;  /* 0x000108040a195981 */ /* 0x000f28000c1e1900 */
        /* <DEDUP_REMOVED lines=19> */
[----:B------:R-:W-:-:S05]  /*0ca0*/  VIADD R19, R19, 0x10 ;  /* 0x0000001013137836 */ /* 0x000fca0000000000 */
[----:B------:R-:W-:Y:S02]  /*0cb0*/  ISETP.NE.AND P1, PT, R19, 0x20, PT ;  /* 0x000000201300780c */ /* 0x000fe40003f25270 */
[----:B------:R-:W-:Y:S02]  /*0cc0*/  @P5 LOP3.LUT R3, R3, R18, RZ, 0x3c, !PT ;  /* 0x0000001203035212 */ /* 0x000fe400078e3cff */
[----:B------:R-:W-:Y:S02]  /*0cd0*/  @P6 LOP3.LUT R4, R4, R21, RZ, 0x3c, !PT ;  /* 0x0000001504046212 */ /* 0x000fe400078e3cff */
[----:B---3--:R-:W-:-:S04]  /*0ce0*/  @P6 LOP3.LUT R3, R3, R22, RZ, 0x3c, !PT ;  /* 0x0000001603036212 */ /* 0x008fc800078e3cff */
[----:B--2---:R-:W-:Y:S02]  /*0cf0*/  @P0 LOP3.LUT R3, R3, R26, RZ, 0x3c, !PT ;  /* 0x0000001a03030212 */ /* 0x004fe400078e3cff */
[----:B----4-:R-:W-:Y:S02]  /*0d00*/  @P6 LOP3.LUT R2, R2, R23, RZ, 0x3c, !PT ;  /* 0x0000001702026212 */ /* 0x010fe400078e3cff */
[----:B------:R-:W-:Y:S02]  /*0d10*/  @P6 LOP3.LUT R5, R5, R20, RZ, 0x3c, !PT ;  /* 0x0000001405056212 */ /* 0x000fe400078e3cff */
[----:B------:R-:W-:Y:S02]  /*0d20*/  @P0 LOP3.LUT R2, R2, R27, RZ, 0x3c, !PT ;  /* 0x0000001b02020212 */ /* 0x000fe400078e3cff */
[----:B------:R-:W-:Y:S02]  /*0d30*/  @P0 LOP3.LUT R4, R4, R25, RZ, 0x3c, !PT ;  /* 0x0000001904040212 */ /* 0x000fe400078e3cff */
[----:B------:R-:W-:Y:S01]  /*0d40*/  @P0 LOP3.LUT R5, R5, R24, RZ, 0x3c, !PT ;  /* 0x0000001805050212 */ /* 0x000fe200078e3cff */
[----:B------:R-:W-:Y:S06]  /*0d50*/  @P1 BRA `(.L_x_8) ;  /* 0xfffffff400481947 */ /* 0x000fec000383ffff */
[----:B------:R-:W-:-:S05]  /*0d60*/  VIADD R17, R17, 0x1 ;  /* 0x0000000111117836 */ /* 0x000fca0000000000 */
[----:B------:R-:W-:-:S13]  /*0d70*/  ISETP.NE.AND P0, PT, R17, 0x5, PT ;  /* 0x000000051100780c */ /* 0x000fda0003f05270 */
[----:B------:R-:W-:Y:S05]  /*0d80*/  @P0 BRA `(.L_x_9) ;  /* 0xfffffff400300947 */ /* 0x000fea000383ffff */
[----:B------:R0:W-:Y:S01]  /*0d90*/  STG.E.64 desc[UR4][R6.64+0x8], R4 ;  /* 0x0000080406007986 */ /* 0x0001e2000c101b04 */
[----:B------:R-:W-:Y:S01]  /*0da0*/  VIADD R14, R14, 0x1 ;  /* 0x000000010e0e7836 */ /* 0x000fe20000000000 */
[----:B------:R-:W-:Y:S02]  /*0db0*/  LOP3.LUT R11, R13, 0x3, RZ, 0xc0, !PT ;  /* 0x000000030d0b7812 */ /* 0x000fe400078ec0ff */
[----:B------:R0:W-:Y:S02]  /*0dc0*/  STG.E.64 desc[UR4][R6.64+0x10], R2 ;  /* 0x0000100206007986 */ /* 0x0001e4000c101b04 */
[----:B------:R-:W-:Y:S02]  /*0dd0*/  ISETP.GE.U32.AND P0, PT, R14, R11, PT ;  /* 0x0000000b0e00720c */ /* 0x000fe40003f06070 */
[----:B------:R0:W-:Y:S11]  /*0de0*/  STG.E desc[UR4][R6.64+0x4], R15 ;  /* 0x0000040f06007986 */ /* 0x0001f6000c101904 */
[----:B------:R-:W-:Y:S05]  /*0df0*/  @!P0 BRA `(.L_x_10) ;  /* 0xfffffff400048947 */ /* 0x000fea000383ffff */
.L_x_7:
[----:B------:R-:W-:Y:S05]  /*0e00*/  BSYNC.RECONVERGENT B1 ;  /* 0x0000000000017941 */ /* 0x000fea0003800200 */
.L_x_6:
[C---:B------:R-:W-:Y:S01]  /*0e10*/  ISETP.GT.U32.AND P0, PT, R13.reuse, 0x3, PT ;  /* 0x000000030d00780c */ /* 0x040fe20003f04070 */
[----:B------:R-:W-:Y:S01]  /*0e20*/  VIADD R12, R12, 0x1 ;  /* 0x000000010c0c7836 */ /* 0x000fe20000000000 */
[--C-:B------:R-:W-:Y:S02]  /*0e30*/  SHF.R.U64 R13, R13, 0x2, R0.reuse ;  /* 0x000000020d0d7819 */ /* 0x100fe40000001200 */
[----:B------:R-:W-:Y:S02]  /*0e40*/  ISETP.GT.U32.AND.EX P0, PT, R0, RZ, PT, P0 ;  /* 0x000000ff0000720c */ /* 0x000fe40003f04100 */
[----:B------:R-:W-:-:S11]  /*0e50*/  SHF.R.U32.HI R0, RZ, 0x2, R0 ;  /* 0x00000002ff007819 */ /* 0x000fd60000011600 */
[----:B------:R-:W-:Y:S05]  /*0e60*/  @P0 BRA `(.L_x_11) ;  /* 0xfffffff000c80947 */ /* 0x000fea000383ffff */
.L_x_5:
[----:B------:R-:W-:Y:S05]  /*0e70*/  BSYNC.RECONVERGENT B0 ;  /* 0x0000000000007941 */ /* 0x000fea0003800200 */
.L_x_4:
[----:B------:R-:W-:Y:S04]  /*0e80*/  STG.E.64 desc[UR4][R6.64+0x18], RZ ;  /* 0x000018ff06007986 */ /* 0x000fe8000c101b04 */
[----:B------:R-:W-:Y:S04]  /*0e90*/  STG.E desc[UR4][R6.64+0x20], RZ ;  /* 0x000020ff06007986 */ /* 0x000fe8000c101904 */
[----:B------:R-:W-:Y:S01]  /*0ea0*/  STG.E.64 desc[UR4][R6.64+0x28], RZ ;  /* 0x000028ff06007986 */ /* 0x000fe2000c101b04 */
[----:B------:R-:W-:Y:S05]  /*0eb0*/  EXIT ;  /* 0x000000000000794d */ /* 0x000fea0003800000 */
.L_x_12:
        /* <DEDUP_REMOVED lines=12> */
.L_x_14:


//--------------------- .nv.global.init           --------------------------
	.section	.nv.global.init,"aw",@progbits
	.align	4
.nv.global.init:
	.type		mrg32k3aM1SubSeq,@object
	.size		mrg32k3aM1SubSeq,(mrg32k3aM2SubSeq - mrg32k3aM1SubSeq)
mrg32k3aM1SubSeq:
        /*0000*/ 	.byte	0x0b, 0xcc, 0xee, 0x04, 0x73, 0x29, 0x8b, 0x6f, 0xf6, 0x53, 0x03, 0xf6, 0x23, 0xf6, 0xea, 0xda
        /* <DEDUP_REMOVED lines=125> */
	.type		mrg32k3aM2SubSeq,@object
	.size		mrg32k3aM2SubSeq,(mrg32k3aM1 - mrg32k3aM2SubSeq)
mrg32k3aM2SubSeq:
        /* <DEDUP_REMOVED lines=126> */
	.type		mrg32k3aM1,@object
	.size		mrg32k3aM1,(mrg32k3aM1Seq - mrg32k3aM1)
mrg32k3aM1:
        /* <DEDUP_REMOVED lines=144> */
	.type		mrg32k3aM1Seq,@object
	.size		mrg32k3aM1Seq,(mrg32k3aM2 - mrg32k3aM1Seq)
mrg32k3aM1Seq:
        /* <DEDUP_REMOVED lines=144> */
	.type		mrg32k3aM2,@object
	.size		mrg32k3aM2,(mrg32k3aM2Seq - mrg32k3aM2)
mrg32k3aM2:
        /* <DEDUP_REMOVED lines=144> */
	.type		mrg32k3aM2Seq,@object
	.size		mrg32k3aM2Seq,(precalc_xorwow_matrix - mrg32k3aM2Seq)
mrg32k3aM2Seq:
        /* <DEDUP_REMOVED lines=144> */
	.type		precalc_xorwow_matrix,@object
	.size		precalc_xorwow_matrix,(precalc_xorwow_offset_matrix - precalc_xorwow_matrix)
precalc_xorwow_matrix:
        /* <DEDUP_REMOVED lines=6400> */
	.type		precalc_xorwow_offset_matrix,@object
	.size		precalc_xorwow_offset_matrix,(.L_1 - precalc_xorwow_offset_matrix)
precalc_xorwow_offset_matrix:
        /* <DEDUP_REMOVED lines=6400> */
.L_1:


//--------------------- .nv.shared.reserved.0     --------------------------
	.section	.nv.shared.reserved.0,"aw",@nobits
	.weak		__nv_reservedSMEM_offset_0_alias
	.size		__nv_reservedSMEM_offset_0_alias, 0, 64
	.other		__nv_reservedSMEM_offset_0_alias,@"STO_CUDA_RESERVED_SHARED STV_DEFAULT"
__nv_reservedSMEM_offset_0_alias:
	.zero		0
	.zero		64


//--------------------- .nv.constant0._Z10genRandomsP17curandStateXORWOWPfi --------------------------
	.section	.nv.constant0._Z10genRandomsP17curandStateXORWOWPfi,"a",@progbits
	.sectionflags	@""
	.align	4
.nv.constant0._Z10genRandomsP17curandStateXORWOWPfi:
	.zero		916


//--------------------- .nv.constant0._Z10initRandomjP17curandStateXORWOW --------------------------
	.section	.nv.constant0._Z10initRandomjP17curandStateXORWOW,"a",@progbits
	.sectionflags	@""
	.align	4
.nv.constant0._Z10initRandomjP17curandStateXORWOW:
	.zero		912


//--------------------- SYMBOLS --------------------------

	.type		.nv.reservedSmem.offset0,@object
	.size		.nv.reservedSmem.offset0,0x4
